	.target	sm_90a

	.elftype	@"ET_EXEC"


//--------------------- .note.nv.tkinfo           --------------------------
	.section	.note.nv.tkinfo,"",@"SHT_NOTE"
	.sectionflags	@"SHF_NOTE_NV_TKINFO"
	.tkinfo
        /*0018*/ 	.word	0x00000002
        /*0030*/ 	.string	""
        /*0030*/ 	.string	"ptxas"
        /*0030*/ 	.string	"Cuda compilation tools, release 13.0, V13.0.88"
        /*0030*/ 	.string	"Build cuda_13.0.r13.0/compiler.36424714_0"
        /*0030*/ 	.string	"-arch sm_90a -m 64 "



//--------------------- .note.nv.cuinfo           --------------------------
	.section	.note.nv.cuinfo,"",@"SHT_NOTE"
	.sectionflags	@"SHF_NOTE_NV_CUINFO"
        /*0018*/ 	.short	0x0002
        /*001a*/ 	.short	0x005a
        /*001c*/ 	.short	0x0082
	.zero		2


//--------------------- .nv.info                  --------------------------
	.section	.nv.info,"",@"SHT_CUDA_INFO"
	.align	4


	//----- nvinfo : EIATTR_REGCOUNT
	.align		4
        /*0000*/ 	.byte	0x04, 0x2f
        /*0002*/ 	.short	(.L_15 - .L_14)
	.align		4
.L_14:
        /*0004*/ 	.word	index@(_ZN7cutlass13device_kernelINS_4gemm6kernel13GemmUniversalIN4cute5tupleIJiiiiEEENS1_10collective13CollectiveMmaINS1_34MainloopSm90TmaGmmaWarpSpecializedILi5ENS5_IJNS4_1CILi1EEESB_SB_EEENS1_35KernelTmaWarpSpecializedCooperativeEEENS5_IJNSA_ILi192EEENSA_ILi128EEENSA_ILi64EEEEEENS_6half_tENS5_IJlSB_lEEESJ_SK_NS4_8TiledMMAINS4_8MMA_AtomIJNS4_4SM904GMMA26MMA_64x128x16_F32F16F16_SSILNSO_5MajorE0ELSQ_0ELNSO_7ScaleInE1ELSR_1EEEEEENS4_6LayoutINS5_IJNSA_ILi2EEESB_SB_EEENS5_IJSB_NSA_ILi0EEESX_EEEEENS5_IJNS4_10UnderscoreES10_S10_EEEEENS4_13SM90_TMA_LOADENS4_14ComposedLayoutINS4_7SwizzleILi3ELi4ELi3EEENS4_18smem_ptr_flag_bitsILi16EEENSU_INS5_IJNSA_ILi8EEESH_EEENS5_IJSH_SB_EEEEEEEvNS4_8identityES13_S1D_vS1E_EENS_8epilogue10collective6detail29Sm90TmaWarpSpecializedAdapterINS1H_15DefaultEpilogueISJ_SK_SK_NS1G_6thread17LinearCombinationISJ_Li1EffLNS1L_9ScaleType4KindE0ELNS_15FloatRoundStyleE2ESJ_EENS1_15EpilogueDefaultEEEEEvvEEEEvNT_6ParamsE)
        /*0008*/ 	.word	0x000000a8


	//----- nvinfo : EIATTR_FRAME_SIZE
	.align		4
.L_15:
        /*000c*/ 	.byte	0x04, 0x11
        /*000e*/ 	.short	(.L_17 - .L_16)
	.align		4
.L_16:
        /*0010*/ 	.word	index@(_ZN7cutlass13device_kernelINS_4gemm6kernel13GemmUniversalIN4cute5tupleIJiiiiEEENS1_10collective13CollectiveMmaINS1_34MainloopSm90TmaGmmaWarpSpecializedILi5ENS5_IJNS4_1CILi1EEESB_SB_EEENS1_35KernelTmaWarpSpecializedCooperativeEEENS5_IJNSA_ILi192EEENSA_ILi128EEENSA_ILi64EEEEEENS_6half_tENS5_IJlSB_lEEESJ_SK_NS4_8TiledMMAINS4_8MMA_AtomIJNS4_4SM904GMMA26MMA_64x128x16_F32F16F16_SSILNSO_5MajorE0ELSQ_0ELNSO_7ScaleInE1ELSR_1EEEEEENS4_6LayoutINS5_IJNSA_ILi2EEESB_SB_EEENS5_IJSB_NSA_ILi0EEESX_EEEEENS5_IJNS4_10UnderscoreES10_S10_EEEEENS4_13SM90_TMA_LOADENS4_14ComposedLayoutINS4_7SwizzleILi3ELi4ELi3EEENS4_18smem_ptr_flag_bitsILi16EEENSU_INS5_IJNSA_ILi8EEESH_EEENS5_IJSH_SB_EEEEEEEvNS4_8identityES13_S1D_vS1E_EENS_8epilogue10collective6detail29Sm90TmaWarpSpecializedAdapterINS1H_15DefaultEpilogueISJ_SK_SK_NS1G_6thread17LinearCombinationISJ_Li1EffLNS1L_9ScaleType4KindE0ELNS_15FloatRoundStyleE2ESJ_EENS1_15EpilogueDefaultEEEEEvvEEEEvNT_6ParamsE)
        /*0014*/ 	.word	0x00000000


	//----- nvinfo : EIATTR_MIN_STACK_SIZE
	.align		4
.L_17:
        /*0018*/ 	.byte	0x04, 0x12
        /*001a*/ 	.short	(.L_19 - .L_18)
	.align		4
.L_18:
        /*001c*/ 	.word	index@(_ZN7cutlass13device_kernelINS_4gemm6kernel13GemmUniversalIN4cute5tupleIJiiiiEEENS1_10collective13CollectiveMmaINS1_34MainloopSm90TmaGmmaWarpSpecializedILi5ENS5_IJNS4_1CILi1EEESB_SB_EEENS1_35KernelTmaWarpSpecializedCooperativeEEENS5_IJNSA_ILi192EEENSA_ILi128EEENSA_ILi64EEEEEENS_6half_tENS5_IJlSB_lEEESJ_SK_NS4_8TiledMMAINS4_8MMA_AtomIJNS4_4SM904GMMA26MMA_64x128x16_F32F16F16_SSILNSO_5MajorE0ELSQ_0ELNSO_7ScaleInE1ELSR_1EEEEEENS4_6LayoutINS5_IJNSA_ILi2EEESB_SB_EEENS5_IJSB_NSA_ILi0EEESX_EEEEENS5_IJNS4_10UnderscoreES10_S10_EEEEENS4_13SM90_TMA_LOADENS4_14ComposedLayoutINS4_7SwizzleILi3ELi4ELi3EEENS4_18smem_ptr_flag_bitsILi16EEENSU_INS5_IJNSA_ILi8EEESH_EEENS5_IJSH_SB_EEEEEEEvNS4_8identityES13_S1D_vS1E_EENS_8epilogue10collective6detail29Sm90TmaWarpSpecializedAdapterINS1H_15DefaultEpilogueISJ_SK_SK_NS1G_6thread17LinearCombinationISJ_Li1EffLNS1L_9ScaleType4KindE0ELNS_15FloatRoundStyleE2ESJ_EENS1_15EpilogueDefaultEEEEEvvEEEEvNT_6ParamsE)
        /*0020*/ 	.word	0x00000000
.L_19:


//--------------------- .nv.compat                --------------------------
	.section	.nv.compat,"",@"SHT_CUDA_COMPAT_INFO"
	.align	4
        /*0000*/ 	.byte	0x02, 0x09, 0x01, 0x00, 0x02, 0x02, 0x04, 0x00, 0x02, 0x05, 0x05, 0x00, 0x03, 0x07, 0x01, 0x01
        /*0010*/ 	.byte	0x02, 0x03, 0x01, 0x00, 0x02, 0x06, 0x01, 0x00, 0x04, 0x0b, 0x08, 0x00, 0x00, 0x00, 0x00, 0x00
        /*0020*/ 	.byte	0x00, 0x00, 0x00, 0x00


//--------------------- .nv.info._ZN7cutlass13device_kernelINS_4gemm6kernel13GemmUniversalIN4cute5tupleIJiiiiEEENS1_10collective13CollectiveMmaINS1_34MainloopSm90TmaGmmaWarpSpecializedILi5ENS5_IJNS4_1CILi1EEESB_SB_EEENS1_35KernelTmaWarpSpecializedCooperativeEEENS5_IJNSA_ILi192EEENSA_ILi128EEENSA_ILi64EEEEEENS_6half_tENS5_IJlSB_lEEESJ_SK_NS4_8TiledMMAINS4_8MMA_AtomIJNS4_4SM904GMMA26MMA_64x128x16_F32F16F16_SSILNSO_5MajorE0ELSQ_0ELNSO_7ScaleInE1ELSR_1EEEEEENS4_6LayoutINS5_IJNSA_ILi2EEESB_SB_EEENS5_IJSB_NSA_ILi0EEESX_EEEEENS5_IJNS4_10UnderscoreES10_S10_EEEEENS4_13SM90_TMA_LOADENS4_14ComposedLayoutINS4_7SwizzleILi3ELi4ELi3EEENS4_18smem_ptr_flag_bitsILi16EEENSU_INS5_IJNSA_ILi8EEESH_EEENS5_IJSH_SB_EEEEEEEvNS4_8identityES13_S1D_vS1E_EENS_8epilogue10collective6detail29Sm90TmaWarpSpecializedAdapterINS1H_15DefaultEpilogueISJ_SK_SK_NS1G_6thread17LinearCombinationISJ_Li1EffLNS1L_9ScaleType4KindE0ELNS_15FloatRoundStyleE2ESJ_EENS1_15EpilogueDefaultEEEEEvvEEEEvNT_6ParamsE --------------------------
	.section	.nv.info._ZN7cutlass13device_kernelINS_4gemm6kernel13GemmUniversalIN4cute5tupleIJiiiiEEENS1_10collective13CollectiveMmaINS1_34MainloopSm90TmaGmmaWarpSpecializedILi5ENS5_IJNS4_1CILi1EEESB_SB_EEENS1_35KernelTmaWarpSpecializedCooperativeEEENS5_IJNSA_ILi192EEENSA_ILi128EEENSA_ILi64EEEEEENS_6half_tENS5_IJlSB_lEEESJ_SK_NS4_8TiledMMAINS4_8MMA_AtomIJNS4_4SM904GMMA26MMA_64x128x16_F32F16F16_SSILNSO_5MajorE0ELSQ_0ELNSO_7ScaleInE1ELSR_1EEEEEENS4_6LayoutINS5_IJNSA_ILi2EEESB_SB_EEENS5_IJSB_NSA_ILi0EEESX_EEEEENS5_IJNS4_10UnderscoreES10_S10_EEEEENS4_13SM90_TMA_LOADENS4_14ComposedLayoutINS4_7SwizzleILi3ELi4ELi3EEENS4_18smem_ptr_flag_bitsILi16EEENSU_INS5_IJNSA_ILi8EEESH_EEENS5_IJSH_SB_EEEEEEEvNS4_8identityES13_S1D_vS1E_EENS_8epilogue10collective6detail29Sm90TmaWarpSpecializedAdapterINS1H_15DefaultEpilogueISJ_SK_SK_NS1G_6thread17LinearCombinationISJ_Li1EffLNS1L_9ScaleType4KindE0ELNS_15FloatRoundStyleE2ESJ_EENS1_15EpilogueDefaultEEEEEvvEEEEvNT_6ParamsE,"",@"SHT_CUDA_INFO"
	.sectionflags	@""
	.align	4


	//----- nvinfo : EIATTR_CUDA_API_VERSION
	.align		4
        /*0000*/ 	.byte	0x04, 0x37
        /*0002*/ 	.short	(.L_21 - .L_20)
.L_20:
        /*0004*/ 	.word	0x00000082


	//----- nvinfo : EIATTR_KPARAM_INFO
	.align		4
.L_21:
        /*0008*/ 	.byte	0x04, 0x17
        /*000a*/ 	.short	(.L_23 - .L_22)
.L_22:
        /*000c*/ 	.word	0x00000000
        /*0010*/ 	.short	0x0000
        /*0012*/ 	.short	0x0070
        /*0014*/ 	.byte	0x00, 0xf0, 0x01, 0x10


	//----- nvinfo : EIATTR_SPARSE_MMA_MASK
	.align		4
.L_23:
        /*0018*/ 	.byte	0x03, 0x50
        /*001a*/ 	.short	0x0000


	//----- nvinfo : EIATTR_MAXREG_COUNT
	.align		4
        /*001c*/ 	.byte	0x03, 0x1b
        /*001e*/ 	.short	0x00a8


	//----- nvinfo : EIATTR_NUM_BARRIERS
	.align		4
        /*0020*/ 	.byte	0x02, 0x4c
        /*0022*/ 	.byte	0x01
	.zero		1


	//----- nvinfo : EIATTR_EXTERNS
	.align		4
        /*0024*/ 	.byte	0x04, 0x0f
        /*0026*/ 	.short	(.L_25 - .L_24)


	//   ....[0]....
	.align		4
.L_24:
        /*0028*/ 	.word	index@(__assertfail)


	//----- nvinfo : EIATTR_MERCURY_ISA_VERSION
	.align		4
.L_25:
        /*002c*/ 	.byte	0x03, 0x5f
        /*002e*/ 	.short	0x0101


	//----- nvinfo : EIATTR_INT_WARP_WIDE_INSTR_OFFSETS
	.align		4
        /*0030*/ 	.byte	0x04, 0x31
        /*0032*/ 	.short	(.L_27 - .L_26)


	//   ....[0]....
.L_26:
        /*0034*/ 	.word	0x000003d0


	//   ....[1]....
        /*0038*/ 	.word	0x00000400


	//   ....[2]....
        /*003c*/ 	.word	0x000004e0


	//----- nvinfo : EIATTR_COOP_GROUP_MASK_REGIDS
	.align		4
.L_27:
        /*0040*/ 	.byte	0x04, 0x29
        /*0042*/ 	.short	(.L_29 - .L_28)


	//   ....[0]....
.L_28:
        /*0044*/ 	.word	0xffffffff


	//   ....[1]....
        /*0048*/ 	.word	0xffffffff


	//   ....[2]....
        /*004c*/ 	.word	0xffffffff


	//   ....[3]....
        /*0050*/ 	.word	0xffffffff


	//   ....[4]....
        /*0054*/ 	.word	0xffffffff


	//----- nvinfo : EIATTR_COOP_GROUP_INSTR_OFFSETS
	.align		4
.L_29:
        /*0058*/ 	.byte	0x04, 0x28
        /*005a*/ 	.short	(.L_31 - .L_30)


	//   ....[0]....
.L_30:
        /*005c*/ 	.word	0x00000060


	//   ....[1]....
        /*0060*/ 	.word	0x00000070


	//   ....[2]....
        /*0064*/ 	.word	0x00000130


	//   ....[3]....
        /*0068*/ 	.word	0x000002e0


	//   ....[4]....
        /*006c*/ 	.word	0x00000f90


	//----- nvinfo : EIATTR_REG_RECONFIG
	.align		4
.L_31:
        /*0070*/ 	.byte	0x01, 0x54
	.zero		2


	//----- nvinfo : EIATTR_SYSCALL_OFFSETS
	.align		4
        /*0074*/ 	.byte	0x04, 0x46
        /*0076*/ 	.short	(.L_33 - .L_32)


	//   ....[0]....
.L_32:
        /*0078*/ 	.word	0x00001150


	//----- nvinfo : EIATTR_MBARRIER_INSTR_OFFSETS
	.align		4
.L_33:
        /*007c*/ 	.byte	0x04, 0x39
        /*007e*/ 	.short	(.L_35 - .L_34)


	//   ....[0]....
.L_34:
        /*0080*/ 	.word	0x00000230
        /*0084*/ 	.word	0x000000ff
        /*0088*/ 	.word	0x00000000
        /*008c*/ 	.short	0x0100
        /*008e*/ 	.byte	0x08
	.zero		1


	//   ....[1]....
        /*0090*/ 	.word	0x00000240
        /*0094*/ 	.word	0x000000ff
        /*0098*/ 	.word	0x00000028
        /*009c*/ 	.short	0x0100
        /*009e*/ 	.byte	0x08
	.zero		1


	//   ....[2]....
        /*00a0*/ 	.word	0x00000250
        /*00a4*/ 	.word	0x000000ff
        /*00a8*/ 	.word	0x00000008
        /*00ac*/ 	.short	0x0100
        /*00ae*/ 	.byte	0x08
	.zero		1


	//   ....[3]....
        /*00b0*/ 	.word	0x00000260
        /*00b4*/ 	.word	0x000000ff
        /*00b8*/ 	.word	0x00000030
        /*00bc*/ 	.short	0x0100
        /*00be*/ 	.byte	0x08
	.zero		1


	//   ....[4]....
        /*00c0*/ 	.word	0x00000270
        /*00c4*/ 	.word	0x000000ff
        /*00c8*/ 	.word	0x00000010
        /*00cc*/ 	.short	0x0100
        /*00ce*/ 	.byte	0x08
	.zero		1


	//   ....[5]....
        /*00d0*/ 	.word	0x00000280
        /*00d4*/ 	.word	0x000000ff
        /*00d8*/ 	.word	0x00000038
        /*00dc*/ 	.short	0x0100
        /*00de*/ 	.byte	0x08
	.zero		1


	//   ....[6]....
        /*00e0*/ 	.word	0x00000290
        /*00e4*/ 	.word	0x000000ff
        /*00e8*/ 	.word	0x00000018
        /*00ec*/ 	.short	0x0100
        /*00ee*/ 	.byte	0x08
	.zero		1


	//   ....[7]....
        /*00f0*/ 	.word	0x000002a0
        /*00f4*/ 	.word	0x000000ff
        /*00f8*/ 	.word	0x00000040
        /*00fc*/ 	.short	0x0100
        /*00fe*/ 	.byte	0x08
	.zero		1


	//   ....[8]....
        /*0100*/ 	.word	0x000002b0
        /*0104*/ 	.word	0x000000ff
        /*0108*/ 	.word	0x00000020
        /*010c*/ 	.short	0x0100
        /*010e*/ 	.byte	0x08
	.zero		1


	//   ....[9]....
        /*0110*/ 	.word	0x000002c0
        /*0114*/ 	.word	0x000000ff
        /*0118*/ 	.word	0x00000048
        /*011c*/ 	.short	0x0100
        /*011e*/ 	.byte	0x08
	.zero		1


	//   ....[10]....
        /*0120*/ 	.word	0x00000550
        /*0124*/ 	.word	0x000000ff
        /*0128*/ 	.word	0x00000060
        /*012c*/ 	.short	0x0100
        /*012e*/ 	.byte	0x06
	.zero		1


	//   ....[11]....
        /*0130*/ 	.word	0x000005b0
        /*0134*/ 	.word	0x000000ff
        /*0138*/ 	.word	0x00000068
        /*013c*/ 	.short	0x0100
        /*013e*/ 	.byte	0x06
	.zero		1


	//   ....[12]....
        /*0140*/ 	.word	0x000011d0
        /*0144*/ 	.word	0x00000003
        /*0148*/ 	.word	0x00000000
        /*014c*/ 	.short	0x010a
        /*014e*/ 	.byte	0x3f
	.zero		1


	//   ....[13]....
        /*0150*/ 	.word	0x00001210
        /*0154*/ 	.word	0x00000003
        /*0158*/ 	.word	0x00000000
        /*015c*/ 	.short	0x010a
        /*015e*/ 	.byte	0x3f
	.zero		1


	//   ....[14]....
        /*0160*/ 	.word	0x000016f0
        /*0164*/ 	.word	0x000000ff
        /*0168*/ 	.word	0x00000000
        /*016c*/ 	.short	0x010a
        /*016e*/ 	.byte	0x08
	.zero		1


	//   ....[15]....
        /*0170*/ 	.word	0x00001730
        /*0174*/ 	.word	0x000000ff
        /*0178*/ 	.word	0x00000000
        /*017c*/ 	.short	0x010a
        /*017e*/ 	.byte	0x08
	.zero		1


	//   ....[16]....
        /*0180*/ 	.word	0x00001ad0
        /*0184*/ 	.word	0x000000ff
        /*0188*/ 	.word	0x00000000
        /*018c*/ 	.short	0x0101
        /*018e*/ 	.byte	0x08
	.zero		1


	//   ....[17]....
        /*0190*/ 	.word	0x00001cd0
        /*0194*/ 	.word	0x000000ff
        /*0198*/ 	.word	0x00000000
        /*019c*/ 	.short	0x0101
        /*019e*/ 	.byte	0x06
	.zero		1


	//   ....[18]....
        /*01a0*/ 	.word	0x0000b580
        /*01a4*/ 	.word	0x0000000e
        /*01a8*/ 	.word	0x00000028
        /*01ac*/ 	.short	0x010a
        /*01ae*/ 	.byte	0x3f
	.zero		1


	//   ....[19]....
        /*01b0*/ 	.word	0x0000b900
        /*01b4*/ 	.word	0x00000006
        /*01b8*/ 	.word	0x00000068
        /*01bc*/ 	.short	0x0101
        /*01be*/ 	.byte	0x3f
	.zero		1


	//   ....[20]....
        /*01c0*/ 	.word	0x0000c030
        /*01c4*/ 	.word	0x00000007
        /*01c8*/ 	.word	0x00000000
        /*01cc*/ 	.short	0x010a
        /*01ce*/ 	.byte	0x3f
	.zero		1


	//   ....[21]....
        /*01d0*/ 	.word	0x0000c0b0
        /*01d4*/ 	.word	0x00000009
        /*01d8*/ 	.word	0x00000000
        /*01dc*/ 	.short	0x010a
        /*01de*/ 	.byte	0x3f
	.zero		1


	//   ....[22]....
        /*01e0*/ 	.word	0x0000c140
        /*01e4*/ 	.word	0x00000006
        /*01e8*/ 	.word	0x00000000
        /*01ec*/ 	.short	0x010a
        /*01ee*/ 	.byte	0x3f
	.zero		1


	//   ....[23]....
        /*01f0*/ 	.word	0x0000c1d0
        /*01f4*/ 	.word	0x00000009
        /*01f8*/ 	.word	0x00000000
        /*01fc*/ 	.short	0x010a
        /*01fe*/ 	.byte	0x3f
	.zero		1


	//   ....[24]....
        /*0200*/ 	.word	0x0000c260
        /*0204*/ 	.word	0x00000003
        /*0208*/ 	.word	0x00000000
        /*020c*/ 	.short	0x010a
        /*020e*/ 	.byte	0x3f
	.zero		1


	//   ....[25]....
        /*0210*/ 	.word	0x0000c2c0
        /*0214*/ 	.word	0x00000003
        /*0218*/ 	.word	0x00000000
        /*021c*/ 	.short	0x010a
        /*021e*/ 	.byte	0x3f
	.zero		1


	//   ....[26]....
        /*0220*/ 	.word	0x0000c320
        /*0224*/ 	.word	0x00000004
        /*0228*/ 	.word	0x00000000
        /*022c*/ 	.short	0x010a
        /*022e*/ 	.byte	0x3f
	.zero		1


	//   ....[27]....
        /*0230*/ 	.word	0x0000c3f0
        /*0234*/ 	.word	0x0000000e
        /*0238*/ 	.word	0x00000028
        /*023c*/ 	.short	0x010a
        /*023e*/ 	.byte	0x3f
	.zero		1


	//   ....[28]....
        /*0240*/ 	.word	0x0000c4c0
        /*0244*/ 	.word	0x00000007
        /*0248*/ 	.word	0x00000000
        /*024c*/ 	.short	0x010a
        /*024e*/ 	.byte	0x3f
	.zero		1


	//   ....[29]....
        /*0250*/ 	.word	0x0000c510
        /*0254*/ 	.word	0x00000009
        /*0258*/ 	.word	0x00000000
        /*025c*/ 	.short	0x010a
        /*025e*/ 	.byte	0x3f
	.zero		1


	//   ....[30]....
        /*0260*/ 	.word	0x0000c560
        /*0264*/ 	.word	0x00000006
        /*0268*/ 	.word	0x00000000
        /*026c*/ 	.short	0x010a
        /*026e*/ 	.byte	0x3f
	.zero		1


	//   ....[31]....
        /*0270*/ 	.word	0x0000c5b0
        /*0274*/ 	.word	0x00000009
        /*0278*/ 	.word	0x00000000
        /*027c*/ 	.short	0x010a
        /*027e*/ 	.byte	0x3f
	.zero		1


	//----- nvinfo : EIATTR_NUM_MBARRIERS
	.align		4
.L_35:
        /*0280*/ 	.byte	0x03, 0x38
        /*0282*/ 	.short	0x000c


	//----- nvinfo : EIATTR_EXIT_INSTR_OFFSETS
	.align		4
        /*0284*/ 	.byte	0x04, 0x1c
        /*0286*/ 	.short	(.L_37 - .L_36)


	//   ....[0]....
.L_36:
        /*0288*/ 	.word	0x00000600


	//   ....[1]....
        /*028c*/ 	.word	0x00000ec0


	//   ....[2]....
        /*0290*/ 	.word	0x0000abf0


	//   ....[3]....
        /*0294*/ 	.word	0x0000b220


	//   ....[4]....
        /*0298*/ 	.word	0x0000c2b0


	//----- nvinfo : EIATTR_MAX_THREADS
	.align		4
.L_37:
        /*029c*/ 	.byte	0x04, 0x05
        /*029e*/ 	.short	(.L_39 - .L_38)
.L_38:
        /*02a0*/ 	.word	0x00000180
        /*02a4*/ 	.word	0x00000001
        /*02a8*/ 	.word	0x00000001


	//----- nvinfo : EIATTR_CRS_STACK_SIZE
	.align		4
.L_39:
        /*02ac*/ 	.byte	0x04, 0x1e
        /*02ae*/ 	.short	(.L_41 - .L_40)
.L_40:
        /*02b0*/ 	.word	0x00000000


	//----- nvinfo : EIATTR_CBANK_PARAM_SIZE
	.align		4
.L_41:
        /*02b4*/ 	.byte	0x03, 0x19
        /*02b6*/ 	.short	0x0470


	//----- nvinfo : EIATTR_PARAM_CBANK
	.align		4
        /*02b8*/ 	.byte	0x04, 0x0a
        /*02ba*/ 	.short	(.L_43 - .L_42)
	.align		4
.L_42:
        /*02bc*/ 	.word	index@(.nv.constant0._ZN7cutlass13device_kernelINS_4gemm6kernel13GemmUniversalIN4cute5tupleIJiiiiEEENS1_10collective13CollectiveMmaINS1_34MainloopSm90TmaGmmaWarpSpecializedILi5ENS5_IJNS4_1CILi1EEESB_SB_EEENS1_35KernelTmaWarpSpecializedCooperativeEEENS5_IJNSA_ILi192EEENSA_ILi128EEENSA_ILi64EEEEEENS_6half_tENS5_IJlSB_lEEESJ_SK_NS4_8TiledMMAINS4_8MMA_AtomIJNS4_4SM904GMMA26MMA_64x128x16_F32F16F16_SSILNSO_5MajorE0ELSQ_0ELNSO_7ScaleInE1ELSR_1EEEEEENS4_6LayoutINS5_IJNSA_ILi2EEESB_SB_EEENS5_IJSB_NSA_ILi0EEESX_EEEEENS5_IJNS4_10UnderscoreES10_S10_EEEEENS4_13SM90_TMA_LOADENS4_14ComposedLayoutINS4_7SwizzleILi3ELi4ELi3EEENS4_18smem_ptr_flag_bitsILi16EEENSU_INS5_IJNSA_ILi8EEESH_EEENS5_IJSH_SB_EEEEEEEvNS4_8identityES13_S1D_vS1E_EENS_8epilogue10collective6detail29Sm90TmaWarpSpecializedAdapterINS1H_15DefaultEpilogueISJ_SK_SK_NS1G_6thread17LinearCombinationISJ_Li1EffLNS1L_9ScaleType4KindE0ELNS_15FloatRoundStyleE2ESJ_EENS1_15EpilogueDefaultEEEEEvvEEEEvNT_6ParamsE)
        /*02c0*/ 	.short	0x0210
        /*02c2*/ 	.short	0x0470


	//----- nvinfo : EIATTR_SW_WAR
	.align		4
.L_43:
        /*02c4*/ 	.byte	0x04, 0x36
        /*02c6*/ 	.short	(.L_45 - .L_44)
.L_44:
        /*02c8*/ 	.word	0x00000008
.L_45:


//--------------------- .nv.callgraph             --------------------------
	.section	.nv.callgraph,"",@"SHT_CUDA_CALLGRAPH"
	.align	4
	.sectionentsize	8
	.align		4
        /*0000*/ 	.word	0x00000000
	.align		4
        /*0004*/ 	.word	0xffffffff
	.align		4
        /*0008*/ 	.word	index@(_ZN7cutlass13device_kernelINS_4gemm6kernel13GemmUniversalIN4cute5tupleIJiiiiEEENS1_10collective13CollectiveMmaINS1_34MainloopSm90TmaGmmaWarpSpecializedILi5ENS5_IJNS4_1CILi1EEESB_SB_EEENS1_35KernelTmaWarpSpecializedCooperativeEEENS5_IJNSA_ILi192EEENSA_ILi128EEENSA_ILi64EEEEEENS_6half_tENS5_IJlSB_lEEESJ_SK_NS4_8TiledMMAINS4_8MMA_AtomIJNS4_4SM904GMMA26MMA_64x128x16_F32F16F16_SSILNSO_5MajorE0ELSQ_0ELNSO_7ScaleInE1ELSR_1EEEEEENS4_6LayoutINS5_IJNSA_ILi2EEESB_SB_EEENS5_IJSB_NSA_ILi0EEESX_EEEEENS5_IJNS4_10UnderscoreES10_S10_EEEEENS4_13SM90_TMA_LOADENS4_14ComposedLayoutINS4_7SwizzleILi3ELi4ELi3EEENS4_18smem_ptr_flag_bitsILi16EEENSU_INS5_IJNSA_ILi8EEESH_EEENS5_IJSH_SB_EEEEEEEvNS4_8identityES13_S1D_vS1E_EENS_8epilogue10collective6detail29Sm90TmaWarpSpecializedAdapterINS1H_15DefaultEpilogueISJ_SK_SK_NS1G_6thread17LinearCombinationISJ_Li1EffLNS1L_9ScaleType4KindE0ELNS_15FloatRoundStyleE2ESJ_EENS1_15EpilogueDefaultEEEEEvvEEEEvNT_6ParamsE)
	.align		4
        /*000c*/ 	.word	index@(__assertfail)
	.align		4
        /*0010*/ 	.word	0x00000000
	.align		4
        /*0014*/ 	.word	0xfffffffe
	.align		4
        /*0018*/ 	.word	0x00000000
	.align		4
        /*001c*/ 	.word	0xfffffffd
	.align		4
        /*0020*/ 	.word	0x00000000
	.align		4
        /*0024*/ 	.word	0xfffffffc


//--------------------- .nv.constant4             --------------------------
	.section	.nv.constant4,"a",@progbits
	.align	8
	.align		8
.nv.constant4:
        /*0000*/ 	.dword	__assertfail
	.align		8
        /*0008*/ 	.dword	__unnamed_1
	.align		8
        /*0010*/ 	.dword	_ZN39_INTERNAL_bdfae20d_4_k_cu_c180d3c6_52894cuda3std3__45__cpo5beginE
	.align		8
        /*0018*/ 	.dword	_ZN39_INTERNAL_bdfae20d_4_k_cu_c180d3c6_52894cuda3std3__45__cpo3endE
	.align		8
        /*0020*/ 	.dword	_ZN39_INTERNAL_bdfae20d_4_k_cu_c180d3c6_52894cuda3std3__45__cpo6cbeginE
	.align		8
        /*0028*/ 	.dword	_ZN39_INTERNAL_bdfae20d_4_k_cu_c180d3c6_52894cuda3std3__45__cpo4cendE
	.align		8
        /*0030*/ 	.dword	_ZN39_INTERNAL_bdfae20d_4_k_cu_c180d3c6_52894cuda3std3__441_GLOBAL__N__bdfae20d_4_k_cu_c180d3c6_52896ignoreE
	.align		8
        /*0038*/ 	.dword	_ZN39_INTERNAL_bdfae20d_4_k_cu_c180d3c6_52894cuda3std3__419piecewise_constructE
	.align		8
        /*0040*/ 	.dword	_ZN39_INTERNAL_bdfae20d_4_k_cu_c180d3c6_52894cuda3std3__48in_placeE
	.align		8
        /*0048*/ 	.dword	_ZN39_INTERNAL_bdfae20d_4_k_cu_c180d3c6_52894cuda3std6ranges3__45__cpo4swapE
	.align		8
        /*0050*/ 	.dword	_ZN39_INTERNAL_bdfae20d_4_k_cu_c180d3c6_52894cuda3std6ranges3__45__cpo9iter_moveE
	.align		8
        /*0058*/ 	.dword	_ZN39_INTERNAL_bdfae20d_4_k_cu_c180d3c6_52894cute7productE
	.align		8
        /*0060*/ 	.dword	_ZN39_INTERNAL_bdfae20d_4_k_cu_c180d3c6_52894cute1_E
	.align		8
        /*0068*/ 	.dword	$str$22
	.align		8
        /*0070*/ 	.dword	$str$23


//--------------------- .text._ZN7cutlass13device_kernelINS_4gemm6kernel13GemmUniversalIN4cute5tupleIJiiiiEEENS1_10collective13CollectiveMmaINS1_34MainloopSm90TmaGmmaWarpSpecializedILi5ENS5_IJNS4_1CILi1EEESB_SB_EEENS1_35KernelTmaWarpSpecializedCooperativeEEENS5_IJNSA_ILi192EEENSA_ILi128EEENSA_ILi64EEEEEENS_6half_tENS5_IJlSB_lEEESJ_SK_NS4_8TiledMMAINS4_8MMA_AtomIJNS4_4SM904GMMA26MMA_64x128x16_F32F16F16_SSILNSO_5MajorE0ELSQ_0ELNSO_7ScaleInE1ELSR_1EEEEEENS4_6LayoutINS5_IJNSA_ILi2EEESB_SB_EEENS5_IJSB_NSA_ILi0EEESX_EEEEENS5_IJNS4_10UnderscoreES10_S10_EEEEENS4_13SM90_TMA_LOADENS4_14ComposedLayoutINS4_7SwizzleILi3ELi4ELi3EEENS4_18smem_ptr_flag_bitsILi16EEENSU_INS5_IJNSA_ILi8EEESH_EEENS5_IJSH_SB_EEEEEEEvNS4_8identityES13_S1D_vS1E_EENS_8epilogue10collective6detail29Sm90TmaWarpSpecializedAdapterINS1H_15DefaultEpilogueISJ_SK_SK_NS1G_6thread17LinearCombinationISJ_Li1EffLNS1L_9ScaleType4KindE0ELNS_15FloatRoundStyleE2ESJ_EENS1_15EpilogueDefaultEEEEEvvEEEEvNT_6ParamsE --------------------------
	.section	.text._ZN7cutlass13device_kernelINS_4gemm6kernel13GemmUniversalIN4cute5tupleIJiiiiEEENS1_10collective13CollectiveMmaINS1_34MainloopSm90TmaGmmaWarpSpecializedILi5ENS5_IJNS4_1CILi1EEESB_SB_EEENS1_35KernelTmaWarpSpecializedCooperativeEEENS5_IJNSA_ILi192EEENSA_ILi128EEENSA_ILi64EEEEEENS_6half_tENS5_IJlSB_lEEESJ_SK_NS4_8TiledMMAINS4_8MMA_AtomIJNS4_4SM904GMMA26MMA_64x128x16_F32F16F16_SSILNSO_5MajorE0ELSQ_0ELNSO_7ScaleInE1ELSR_1EEEEEENS4_6LayoutINS5_IJNSA_ILi2EEESB_SB_EEENS5_IJSB_NSA_ILi0EEESX_EEEEENS5_IJNS4_10UnderscoreES10_S10_EEEEENS4_13SM90_TMA_LOADENS4_14ComposedLayoutINS4_7SwizzleILi3ELi4ELi3EEENS4_18smem_ptr_flag_bitsILi16EEENSU_INS5_IJNSA_ILi8EEESH_EEENS5_IJSH_SB_EEEEEEEvNS4_8identityES13_S1D_vS1E_EENS_8epilogue10collective6detail29Sm90TmaWarpSpecializedAdapterINS1H_15DefaultEpilogueISJ_SK_SK_NS1G_6thread17LinearCombinationISJ_Li1EffLNS1L_9ScaleType4KindE0ELNS_15FloatRoundStyleE2ESJ_EENS1_15EpilogueDefaultEEEEEvvEEEEvNT_6ParamsE,"ax",@progbits
	.align	128
.text._ZN7cutlass13device_kernelINS_4gemm6kernel13GemmUniversalIN4cute5tupleIJiiiiEEENS1_10collective13CollectiveMmaINS1_34MainloopSm90TmaGmmaWarpSpecializedILi5ENS5_IJNS4_1CILi1EEESB_SB_EEENS1_35KernelTmaWarpSpecializedCooperativeEEENS5_IJNSA_ILi192EEENSA_ILi128EEENSA_ILi64EEEEEENS_6half_tENS5_IJlSB_lEEESJ_SK_NS4_8TiledMMAINS4_8MMA_AtomIJNS4_4SM904GMMA26MMA_64x128x16_F32F16F16_SSILNSO_5MajorE0ELSQ_0ELNSO_7ScaleInE1ELSR_1EEEEEENS4_6LayoutINS5_IJNSA_ILi2EEESB_SB_EEENS5_IJSB_NSA_ILi0EEESX_EEEEENS5_IJNS4_10UnderscoreES10_S10_EEEEENS4_13SM90_TMA_LOADENS4_14ComposedLayoutINS4_7SwizzleILi3ELi4ELi3EEENS4_18smem_ptr_flag_bitsILi16EEENSU_INS5_IJNSA_ILi8EEESH_EEENS5_IJSH_SB_EEEEEEEvNS4_8identityES13_S1D_vS1E_EENS_8epilogue10collective6detail29Sm90TmaWarpSpecializedAdapterINS1H_15DefaultEpilogueISJ_SK_SK_NS1G_6thread17LinearCombinationISJ_Li1EffLNS1L_9ScaleType4KindE0ELNS_15FloatRoundStyleE2ESJ_EENS1_15EpilogueDefaultEEEEEvvEEEEvNT_6ParamsE:
        .type           _ZN7cutlass13device_kernelINS_4gemm6kernel13GemmUniversalIN4cute5tupleIJiiiiEEENS1_10collective13CollectiveMmaINS1_34MainloopSm90TmaGmmaWarpSpecializedILi5ENS5_IJNS4_1CILi1EEESB_SB_EEENS1_35KernelTmaWarpSpecializedCooperativeEEENS5_IJNSA_ILi192EEENSA_ILi128EEENSA_ILi64EEEEEENS_6half_tENS5_IJlSB_lEEESJ_SK_NS4_8TiledMMAINS4_8MMA_AtomIJNS4_4SM904GMMA26MMA_64x128x16_F32F16F16_SSILNSO_5MajorE0ELSQ_0ELNSO_7ScaleInE1ELSR_1EEEEEENS4_6LayoutINS5_IJNSA_ILi2EEESB_SB_EEENS5_IJSB_NSA_ILi0EEESX_EEEEENS5_IJNS4_10UnderscoreES10_S10_EEEEENS4_13SM90_TMA_LOADENS4_14ComposedLayoutINS4_7SwizzleILi3ELi4ELi3EEENS4_18smem_ptr_flag_bitsILi16EEENSU_INS5_IJNSA_ILi8EEESH_EEENS5_IJSH_SB_EEEEEEEvNS4_8identityES13_S1D_vS1E_EENS_8epilogue10collective6detail29Sm90TmaWarpSpecializedAdapterINS1H_15DefaultEpilogueISJ_SK_SK_NS1G_6thread17LinearCombinationISJ_Li1EffLNS1L_9ScaleType4KindE0ELNS_15FloatRoundStyleE2ESJ_EENS1_15EpilogueDefaultEEEEEvvEEEEvNT_6ParamsE,@function
        .size           _ZN7cutlass13device_kernelINS_4gemm6kernel13GemmUniversalIN4cute5tupleIJiiiiEEENS1_10collective13CollectiveMmaINS1_34MainloopSm90TmaGmmaWarpSpecializedILi5ENS5_IJNS4_1CILi1EEESB_SB_EEENS1_35KernelTmaWarpSpecializedCooperativeEEENS5_IJNSA_ILi192EEENSA_ILi128EEENSA_ILi64EEEEEENS_6half_tENS5_IJlSB_lEEESJ_SK_NS4_8TiledMMAINS4_8MMA_AtomIJNS4_4SM904GMMA26MMA_64x128x16_F32F16F16_SSILNSO_5MajorE0ELSQ_0ELNSO_7ScaleInE1ELSR_1EEEEEENS4_6LayoutINS5_IJNSA_ILi2EEESB_SB_EEENS5_IJSB_NSA_ILi0EEESX_EEEEENS5_IJNS4_10UnderscoreES10_S10_EEEEENS4_13SM90_TMA_LOADENS4_14ComposedLayoutINS4_7SwizzleILi3ELi4ELi3EEENS4_18smem_ptr_flag_bitsILi16EEENSU_INS5_IJNSA_ILi8EEESH_EEENS5_IJSH_SB_EEEEEEEvNS4_8identityES13_S1D_vS1E_EENS_8epilogue10collective6detail29Sm90TmaWarpSpecializedAdapterINS1H_15DefaultEpilogueISJ_SK_SK_NS1G_6thread17LinearCombinationISJ_Li1EffLNS1L_9ScaleType4KindE0ELNS_15FloatRoundStyleE2ESJ_EENS1_15EpilogueDefaultEEEEEvvEEEEvNT_6ParamsE,(.L_x_322 - _ZN7cutlass13device_kernelINS_4gemm6kernel13GemmUniversalIN4cute5tupleIJiiiiEEENS1_10collective13CollectiveMmaINS1_34MainloopSm90TmaGmmaWarpSpecializedILi5ENS5_IJNS4_1CILi1EEESB_SB_EEENS1_35KernelTmaWarpSpecializedCooperativeEEENS5_IJNSA_ILi192EEENSA_ILi128EEENSA_ILi64EEEEEENS_6half_tENS5_IJlSB_lEEESJ_SK_NS4_8TiledMMAINS4_8MMA_AtomIJNS4_4SM904GMMA26MMA_64x128x16_F32F16F16_SSILNSO_5MajorE0ELSQ_0ELNSO_7ScaleInE1ELSR_1EEEEEENS4_6LayoutINS5_IJNSA_ILi2EEESB_SB_EEENS5_IJSB_NSA_ILi0EEESX_EEEEENS5_IJNS4_10UnderscoreES10_S10_EEEEENS4_13SM90_TMA_LOADENS4_14ComposedLayoutINS4_7SwizzleILi3ELi4ELi3EEENS4_18smem_ptr_flag_bitsILi16EEENSU_INS5_IJNSA_ILi8EEESH_EEENS5_IJSH_SB_EEEEEEEvNS4_8identityES13_S1D_vS1E_EENS_8epilogue10collective6detail29Sm90TmaWarpSpecializedAdapterINS1H_15DefaultEpilogueISJ_SK_SK_NS1G_6thread17LinearCombinationISJ_Li1EffLNS1L_9ScaleType4KindE0ELNS_15FloatRoundStyleE2ESJ_EENS1_15EpilogueDefaultEEEEEvvEEEEvNT_6ParamsE)
        .other          _ZN7cutlass13device_kernelINS_4gemm6kernel13GemmUniversalIN4cute5tupleIJiiiiEEENS1_10collective13CollectiveMmaINS1_34MainloopSm90TmaGmmaWarpSpecializedILi5ENS5_IJNS4_1CILi1EEESB_SB_EEENS1_35KernelTmaWarpSpecializedCooperativeEEENS5_IJNSA_ILi192EEENSA_ILi128EEENSA_ILi64EEEEEENS_6half_tENS5_IJlSB_lEEESJ_SK_NS4_8TiledMMAINS4_8MMA_AtomIJNS4_4SM904GMMA26MMA_64x128x16_F32F16F16_SSILNSO_5MajorE0ELSQ_0ELNSO_7ScaleInE1ELSR_1EEEEEENS4_6LayoutINS5_IJNSA_ILi2EEESB_SB_EEENS5_IJSB_NSA_ILi0EEESX_EEEEENS5_IJNS4_10UnderscoreES10_S10_EEEEENS4_13SM90_TMA_LOADENS4_14ComposedLayoutINS4_7SwizzleILi3ELi4ELi3EEENS4_18smem_ptr_flag_bitsILi16EEENSU_INS5_IJNSA_ILi8EEESH_EEENS5_IJSH_SB_EEEEEEEvNS4_8identityES13_S1D_vS1E_EENS_8epilogue10collective6detail29Sm90TmaWarpSpecializedAdapterINS1H_15DefaultEpilogueISJ_SK_SK_NS1G_6thread17LinearCombinationISJ_Li1EffLNS1L_9ScaleType4KindE0ELNS_15FloatRoundStyleE2ESJ_EENS1_15EpilogueDefaultEEEEEvvEEEEvNT_6ParamsE,@"STO_CUDA_ENTRY STV_DEFAULT"
_ZN7cutlass13device_kernelINS_4gemm6kernel13GemmUniversalIN4cute5tupleIJiiiiEEENS1_10collective13CollectiveMmaINS1_34MainloopSm90TmaGmmaWarpSpecializedILi5ENS5_IJNS4_1CILi1EEESB_SB_EEENS1_35KernelTmaWarpSpecializedCooperativeEEENS5_IJNSA_ILi192EEENSA_ILi128EEENSA_ILi64EEEEEENS_6half_tENS5_IJlSB_lEEESJ_SK_NS4_8TiledMMAINS4_8MMA_AtomIJNS4_4SM904GMMA26MMA_64x128x16_F32F16F16_SSILNSO_5MajorE0ELSQ_0ELNSO_7ScaleInE1ELSR_1EEEEEENS4_6LayoutINS5_IJNSA_ILi2EEESB_SB_EEENS5_IJSB_NSA_ILi0EEESX_EEEEENS5_IJNS4_10UnderscoreES10_S10_EEEEENS4_13SM90_TMA_LOADENS4_14ComposedLayoutINS4_7SwizzleILi3ELi4ELi3EEENS4_18smem_ptr_flag_bitsILi16EEENSU_INS5_IJNSA_ILi8EEESH_EEENS5_IJSH_SB_EEEEEEEvNS4_8identityES13_S1D_vS1E_EENS_8epilogue10collective6detail29Sm90TmaWarpSpecializedAdapterINS1H_15DefaultEpilogueISJ_SK_SK_NS1G_6thread17LinearCombinationISJ_Li1EffLNS1L_9ScaleType4KindE0ELNS_15FloatRoundStyleE2ESJ_EENS1_15EpilogueDefaultEEEEEvvEEEEvNT_6ParamsE:
[----:B------:R-:W0:Y:S01]  /*0000*/  LDC R1, c[0x0][0x28] ;  /* 0x00000a00ff017b82 */ /* 0x000e220000000800 */
[----:B------:R-:W1:Y:S01]  /*0010*/  S2R R18, SR_TID.X ;  /* 0x0000000000127919 */ /* 0x000e620000002100 */
[----:B------:R-:W-:Y:S01]  /*0020*/  ELECT P0, URZ, PT ;  /* 0x00000000003f782f */ /* 0x000fe20003800000 */
[----:B------:R-:W-:Y:S01]  /*0030*/  BSSY B0, `(.L_x_0) ;  /* 0x000000f000007945 */ /* 0x000fe20003800000 */
[--C-:B-1----:R-:W-:Y:S02]  /*0040*/  SHF.R.U32.HI R0, RZ, 0x5, R18.reuse ;  /* 0x00000005ff007819 */ /* 0x102fe40000011612 */
[----:B------:R-:W-:-:S03]  /*0050*/  SHF.R.U32.HI R22, RZ, 0x7, R18 ;  /* 0x00000007ff167819 */ /* 0x000fc60000011612 */
[----:B------:R-:W1:Y:S04]  /*0060*/  SHFL.IDX PT, R5, R0, RZ, 0x1f ;  /* 0x00001fff00057589 */ /* 0x000e6800000e0000 */
[----:B------:R2:W3:Y:S01]  /*0070*/  SHFL.IDX PT, R8, R22, RZ, 0x1f ;  /* 0x00001fff16087589 */ /* 0x0004e200000e0000 */
[----:B-1----:R-:W-:-:S13]  /*0080*/  ISETP.NE.OR P0, PT, R5, RZ, !P0 ;  /* 0x000000ff0500720c */ /* 0x002fda0004705670 */
[----:B0-23--:R-:W-:Y:S05]  /*0090*/  @P0 BRA `(.L_x_1) ;  /* 0x0000000000200947 */ /* 0x00dfea0003800000 */
[----:B------:R-:W-:Y:S02]  /*00a0*/  ULDC.64 UR4, c[0x0][0x198] ;  /* 0x0000660000047ab9 */ /* 0x000fe40000000a00 */
[----:B------:R-:W-:Y:S02]  /*00b0*/  UIADD3 UR6, UP0, UR4, 0xf0, URZ ;  /* 0x000000f004067890 */ /* 0x000fe4000ff1e03f */
[----:B------:R-:W-:Y:S02]  /*00c0*/  UIADD3 UR4, UP1, UR4, 0x1f0, URZ ;  /* 0x000001f004047890 */ /* 0x000fe4000ff3e03f */
[----:B------:R-:W-:Y:S02]  /*00d0*/  UIADD3.X UR7, URZ, UR5, URZ, UP0, !UPT ;  /* 0x000000053f077290 */ /* 0x000fe400087fe43f */
[----:B------:R-:W-:-:S07]  /*00e0*/  UIADD3.X UR5, URZ, UR5, URZ, UP1, !UPT ;  /* 0x000000053f057290 */ /* 0x000fce0008ffe43f */
[----:B------:R0:W-:Y:S02]  /*00f0*/  UTMACCTL.PF [UR6] ;  /* 0x00000000060079b9 */ /* 0x0001e40008040000 */
[----:B------:R0:W-:Y:S02]  /*0100*/  UTMACCTL.PF [UR4] ;  /* 0x00000000040079b9 */ /* 0x0001e40008040000 */
[----:B0-----:R-:W-:Y:S01]  /*0110*/  NOP ;  /* 0x0000000000007918 */ /* 0x001fe20000000000 */
.L_x_1:
[----:B------:R-:W-:Y:S05]  /*0120*/  BSYNC B0 ;  /* 0x0000000000007941 */ /* 0x000fea0003800000 */
.L_x_0:
[----:B------:R-:W0:Y:S02]  /*0130*/  SHFL.IDX PT, R2, R0, RZ, 0x1f ;  /* 0x00001fff00027589 */ /* 0x000e2400000e0000 */
[----:B0-----:R-:W-:-:S13]  /*0140*/  ISETP.NE.AND P0, PT, R2, RZ, PT ;  /* 0x000000ff0200720c */ /* 0x001fda0003f05270 */
[----:B------:R-:W-:Y:S05]  /*0150*/  @P0 BRA `(.L_x_2) ;  /* 0x0000000000600947 */ /* 0x000fea0003800000 */
[----:B------:R-:W0:Y:S01]  /*0160*/  S2UR UR8, SR_CgaCtaId ;  /* 0x00000000000879c3 */ /* 0x000e220000008800 */
[----:B------:R-:W-:Y:S01]  /*0170*/  UMOV UR4, 0x400 ;  /* 0x0000040000047882 */ /* 0x000fe20000000000 */
[----:B------:R-:W-:Y:S01]  /*0180*/  UMOV UR5, 0x1 ;  /* 0x0000000100057882 */ /* 0x000fe20000000000 */
[----:B------:R-:W-:Y:S01]  /*0190*/  UMOV UR6, 0x100 ;  /* 0x0000010000067882 */ /* 0x000fe20000000000 */
[----:B------:R-:W-:Y:S01]  /*01a0*/  ELECT P0, URZ, PT ;  /* 0x00000000003f782f */ /* 0x000fe20003800000 */
[----:B------:R-:W-:-:S04]  /*01b0*/  UIADD3 UR6, -UR6, 0x100000, URZ ;  /* 0x0010000006067890 */ /* 0x000fc8000fffe13f */
[----:B------:R-:W-:Y:S02]  /*01c0*/  USHF.L.U32 UR7, UR6, 0xb, URZ ;  /* 0x0000000b06077899 */ /* 0x000fe4000800063f */
[----:B------:R-:W-:Y:S02]  /*01d0*/  USHF.L.U32 UR6, UR6, 0x1, URZ ;  /* 0x0000000106067899 */ /* 0x000fe4000800063f */
[----:B0-----:R-:W-:Y:S02]  /*01e0*/  ULEA UR8, UR8, UR4, 0x18 ;  /* 0x0000000408087291 */ /* 0x001fe4000f8ec03f */
[----:B------:R-:W-:-:S04]  /*01f0*/  UIADD3 UR4, -UR5, 0x100000, URZ ;  /* 0x0010000005047890 */ /* 0x000fc8000fffe13f */
[----:B------:R-:W-:Y:S02]  /*0200*/  USHF.L.U32 UR5, UR4, 0xb, URZ ;  /* 0x0000000b04057899 */ /* 0x000fe4000800063f */
[----:B------:R-:W-:Y:S01]  /*0210*/  USHF.L.U32 UR4, UR4, 0x1, URZ ;  /* 0x0000000104047899 */ /* 0x000fe2000800063f */
[----:B------:R-:W0:Y:S11]  /*0220*/  FENCE.VIEW.ASYNC.S ;  /* 0x00000000000073c6 */ /* 0x000e360000000000 */
[----:B0-----:R0:W1:Y:S01]  /*0230*/  SYNCS.EXCH.64 URZ, [UR8], UR4 ;  /* 0x00000004083f75b2 */ /* 0x0010620008000100 */
[----:B------:R0:W2:Y:S01]  /*0240*/  SYNCS.EXCH.64 URZ, [UR8+0x28], UR6 ;  /* 0x00002806083f75b2 */ /* 0x0000a20008000100 */
[----:B------:R0:W3:Y:S01]  /*0250*/  SYNCS.EXCH.64 URZ, [UR8+0x8], UR4 ;  /* 0x00000804083f75b2 */ /* 0x0000e20008000100 */
[----:B------:R0:W4:Y:S01]  /*0260*/  SYNCS.EXCH.64 URZ, [UR8+0x30], UR6 ;  /* 0x00003006083f75b2 */ /* 0x0001220008000100 */
[----:B------:R0:W0:Y:S01]  /*0270*/  SYNCS.EXCH.64 URZ, [UR8+0x10], UR4 ;  /* 0x00001004083f75b2 */ /* 0x0000220008000100 */
[----:B------:R0:W0:Y:S01]  /*0280*/  SYNCS.EXCH.64 URZ, [UR8+0x38], UR6 ;  /* 0x00003806083f75b2 */ /* 0x0000220008000100 */
[----:B------:R0:W0:Y:S01]  /*0290*/  SYNCS.EXCH.64 URZ, [UR8+0x18], UR4 ;  /* 0x00001804083f75b2 */ /* 0x0000220008000100 */
[----:B------:R0:W0:Y:S01]  /*02a0*/  SYNCS.EXCH.64 URZ, [UR8+0x40], UR6 ;  /* 0x00004006083f75b2 */ /* 0x0000220008000100 */
[----:B------:R0:W0:Y:S01]  /*02b0*/  SYNCS.EXCH.64 URZ, [UR8+0x20], UR4 ;  /* 0x00002004083f75b2 */ /* 0x0000220008000100 */
[----:B------:R0:W0:Y:S01]  /*02c0*/  SYNCS.EXCH.64 URZ, [UR8+0x48], UR6 ;  /* 0x00004806083f75b2 */ /* 0x0000220008000100 */
[----:B------:R-:W-:Y:S01]  /*02d0*/  NOP ;  /* 0x0000000000007918 */ /* 0x000fe20000000000 */
.L_x_2:
[----:B------:R-:W5:Y:S01]  /*02e0*/  SHFL.IDX PT, R0, R0, RZ, 0x1f ;  /* 0x00001fff00007589 */ /* 0x000f6200000e0000 */
[----:B------:R-:W1:Y:S01]  /*02f0*/  LDC R2, c[0x0][0x65c] ;  /* 0x00019700ff027b82 */ /* 0x000e620000000800 */
[----:B------:R-:W-:Y:S02]  /*0300*/  ELECT P0, URZ, PT ;  /* 0x00000000003f782f */ /* 0x000fe40003800000 */
[----:B------:R-:W-:Y:S01]  /*0310*/  SHF.R.S32.HI R6, RZ, 0x1f, R5 ;  /* 0x0000001fff067819 */ /* 0x000fe20000011405 */
[----:B------:R-:W2:Y:S01]  /*0320*/  S2R R3, SR_CTAID.Y ;  /* 0x0000000000037919 */ /* 0x000ea20000002600 */
[----:B0-----:R-:W-:Y:S01]  /*0330*/  UMOV UR4, 0x20 ;  /* 0x0000002000047882 */ /* 0x001fe20000000000 */
[----:B------:R-:W-:Y:S01]  /*0340*/  ISETP.NE.AND P2, PT, R8, RZ, PT ;  /* 0x000000ff0800720c */ /* 0x000fe20003f45270 */
[----:B------:R-:W-:Y:S01]  /*0350*/  NOP ;  /* 0x0000000000007918 */ /* 0x000fe20000000000 */
[----:B------:R-:W0:Y:S01]  /*0360*/  S2R R4, SR_CTAID.X ;  /* 0x0000000000047919 */ /* 0x000e220000002500 */
[----:B------:R-:W-:Y:S01]  /*0370*/  LEA.HI R6, R6, R5, RZ, 0x2 ;  /* 0x0000000506067211 */ /* 0x000fe200078f10ff */
[----:B------:R-:W-:Y:S01]  /*0380*/  NOP ;  /* 0x0000000000007918 */ /* 0x000fe20000000000 */
[----:B-----5:R-:W-:-:S02]  /*0390*/  ISETP.NE.OR P0, PT, R0, RZ, !P0 ;  /* 0x000000ff0000720c */ /* 0x020fc40004705670 */
[----:B-1----:R-:W-:-:S04]  /*03a0*/  ISETP.NE.AND P3, PT, R2, 0x1, PT ;  /* 0x000000010200780c */ /* 0x002fc80003f65270 */
[----:B------:R-:W-:Y:S02]  /*03b0*/  P2R R0, PR, RZ, 0x8 ;  /* 0x00000008ff007803 */ /* 0x000fe40000000000 */
[----:B------:R-:W-:-:S05]  /*03c0*/  LOP3.LUT R0, R6, 0xfffffffc, RZ, 0xc0, !PT ;  /* 0xfffffffc06007812 */ /* 0x000fca00078ec0ff */
[----:B------:R-:W-:Y:S01]  /*03d0*/  VOTEU.ALL UP0, P0 ;  /* 0x00000000003f7886 */ /* 0x000fe20000000000 */
[----:B------:R-:W-:Y:S01]  /*03e0*/  IMAD.IADD R0, R5, 0x1, -R0 ;  /* 0x0000000105007824 */ /* 0x000fe200078e0a00 */
[----:B------:R-:W0:Y:S01]  /*03f0*/  @P3 LDC R17, c[0x0][0x10] ;  /* 0x00000400ff113b82 */ /* 0x000e220000000800 */
[----:B------:R-:W-:Y:S01]  /*0400*/  VOTEU.ALL UP1, P0 ;  /* 0x00000000003f7886 */ /* 0x000fe20000020000 */
[----:B--2---:R-:W-:Y:S01]  /*0410*/  @P3 IMAD.MOV.U32 R6, RZ, RZ, R3 ;  /* 0x000000ffff063224 */ /* 0x004fe200078e0003 */
[----:B------:R-:W-:Y:S01]  /*0420*/  @!UP0 UMOV UR6, 0x400 ;  /* 0x0000040000068882 */ /* 0x000fe20000000000 */
[----:B------:R-:W-:-:S04]  /*0430*/  @!UP0 UIADD3 UR4, -UR4, 0x100000, URZ ;  /* 0x0010000004048890 */ /* 0x000fc8000fffe13f */
[----:B------:R-:W-:Y:S02]  /*0440*/  @!UP0 USHF.L.U32 UR5, UR4, 0xb, URZ ;  /* 0x0000000b04058899 */ /* 0x000fe4000800063f */
[----:B------:R-:W-:Y:S01]  /*0450*/  @!UP0 USHF.L.U32 UR4, UR4, 0x1, URZ ;  /* 0x0000000104048899 */ /* 0x000fe2000800063f */
[----:B------:R-:W-:Y:S02]  /*0460*/  @P3 IMAD.MOV.U32 R7, RZ, RZ, RZ ;  /* 0x000000ffff073224 */ /* 0x000fe400078e00ff */
[----:B------:R-:W-:Y:S01]  /*0470*/  IMAD.MOV.U32 R5, RZ, RZ, RZ ;  /* 0x000000ffff057224 */ /* 0x000fe200078e00ff */
[----:B------:R-:W1:Y:S01]  /*0480*/  @!UP0 S2UR UR7, SR_CgaCtaId ;  /* 0x00000000000789c3 */ /* 0x000e620000008800 */
[----:B------:R-:W-:-:S07]  /*0490*/  @P3 IMAD.MOV.U32 R11, RZ, RZ, RZ ;  /* 0x000000ffff0b3224 */ /* 0x000fce00078e00ff */
[----:B------:R-:W2:Y:S01]  /*04a0*/  @!P3 LDC R9, c[0x0][0xc] ;  /* 0x00000300ff09bb82 */ /* 0x000ea20000000800 */
[----:B0-----:R-:W-:-:S05]  /*04b0*/  @P3 IMAD.WIDE.U32 R16, R4, R17, R6 ;  /* 0x0000001104103225 */ /* 0x001fca00078e0006 */
[----:B------:R-:W-:Y:S01]  /*04c0*/  @P3 IADD3 R17, R17, R11, RZ ;  /* 0x0000000b11113210 */ /* 0x000fe20007ffe0ff */
[----:B-1----:R-:W-:Y:S01]  /*04d0*/  @!UP0 ULEA UR6, UR7, UR6, 0x18 ;  /* 0x0000000607068291 */ /* 0x002fe2000f8ec03f */
[----:B------:R-:W-:Y:S01]  /*04e0*/  VOTEU.ALL UP0, P0 ;  /* 0x00000000003f7886 */ /* 0x000fe20000000000 */
[----:B------:R-:W-:-:S04]  /*04f0*/  ISETP.NE.AND P0, PT, R0, 0x3, PT ;  /* 0x000000030000780c */ /* 0x000fc80003f05270 */
[----:B------:R-:W-:Y:S01]  /*0500*/  ISETP.EQ.OR P0, PT, R0, RZ, !P0 ;  /* 0x000000ff0000720c */ /* 0x000fe20004702670 */
[----:B--2---:R-:W-:-:S03]  /*0510*/  @!P3 IMAD.WIDE.U32 R6, R9, R3, R4 ;  /* 0x000000030906b225 */ /* 0x004fc600078e0004 */
[C---:B------:R-:W-:Y:S01]  /*0520*/  ISETP.EQ.AND P0, PT, R8.reuse, RZ, P0 ;  /* 0x000000ff0800720c */ /* 0x040fe20000702270 */
[----:B------:R-:W-:Y:S01]  /*0530*/  VIADD R8, R8, 0xffffffff ;  /* 0xffffffff08087836 */ /* 0x000fe20000000000 */
[----:B------:R-:W0:Y:S02]  /*0540*/  FENCE.VIEW.ASYNC.S ;  /* 0x00000000000073c6 */ /* 0x000e240000000000 */
[----:B0-----:R0:W3:Y:S01]  /*0550*/  @!UP0 SYNCS.EXCH.64 URZ, [UR6+0x60], UR4 ;  /* 0x00006004063f85b2 */ /* 0x0010e20008000100 */
[----:B------:R-:W-:Y:S01]  /*0560*/  @!P3 IMAD.MOV.U32 R16, RZ, RZ, R6 ;  /* 0x000000ffff10b224 */ /* 0x000fe200078e0006 */
[----:B------:R-:W-:Y:S01]  /*0570*/  SEL R19, RZ, 0x1, !P0 ;  /* 0x00000001ff137807 */ /* 0x000fe20004000000 */
[----:B------:R-:W-:Y:S01]  /*0580*/  @!P3 IMAD.MOV.U32 R17, RZ, RZ, R7 ;  /* 0x000000ffff11b224 */ /* 0x000fe200078e0007 */
[----:B------:R-:W-:-:S04]  /*0590*/  ISETP.GE.U32.AND P1, PT, R8, 0x2, PT ;  /* 0x000000020800780c */ /* 0x000fc80003f26070 */
[----:B------:R-:W-:Y:S01]  /*05a0*/  SEL R19, R19, 0x2, P1 ;  /* 0x0000000213137807 */ /* 0x000fe20000800000 */
[----:B------:R0:W3:Y:S01]  /*05b0*/  @!UP1 SYNCS.EXCH.64 URZ, [UR6+0x68], UR4 ;  /* 0x00006804063f95b2 */ /* 0x0000e20008000100 */
[----:B------:R-:W-:Y:S01]  /*05c0*/  NOP ;  /* 0x0000000000007918 */ /* 0x000fe20000000000 */
[----:B---34-:R-:W-:Y:S06]  /*05d0*/  BAR.SYNC.DEFER_BLOCKING 0x0 ;  /* 0x0000000000007b1d */ /* 0x018fec0000010000 */
[----:B------:R-:W-:Y:S05]  /*05e0*/  @!P2 BRA `(.L_x_3) ;  /* 0x000000a40084a947 */ /* 0x000fea0003800000 */
[----:B------:R-:W-:-:S13]  /*05f0*/  ISETP.GT.U32.AND P0, PT, R8, 0x1, PT ;  /* 0x000000010800780c */ /* 0x000fda0003f04070 */
[----:B0-----:R-:W-:Y:S05]  /*0600*/  @P0 EXIT ;  /* 0x000000000000094d */ /* 0x001fea0003800000 */
[----:B------:R-:W-:Y:S01]  /*0610*/  ULDC.64 UR4, c[0x0][0x650] ;  /* 0x0001940000047ab9 */ /* 0x000fe20000000a00 */
[----:B------:R-:W-:Y:S01]  /*0620*/  PRMT R0, RZ, 0x7610, R0 ;  /* 0x00007610ff007816 */ /* 0x000fe20000000000 */
[----:B------:R-:W-:Y:S01]  /*0630*/  IMAD.MOV.U32 R152, RZ, RZ, -0x1 ;  /* 0xffffffffff987424 */ /* 0x000fe200078e00ff */
[----:B------:R-:W-:Y:S01]  /*0640*/  ISETP.GE.U32.AND P0, PT, R16, UR4, PT ;  /* 0x0000000410007c0c */ /* 0x000fe2000bf06070 */
[----:B------:R-:W-:Y:S02]  /*0650*/  IMAD.MOV.U32 R153, RZ, RZ, -0x1 ;  /* 0xffffffffff997424 */ /* 0x000fe400078e00ff */
[----:B------:R-:W-:Y:S01]  /*0660*/  IMAD.MOV.U32 R23, RZ, RZ, -0x1 ;  /* 0xffffffffff177424 */ /* 0x000fe200078e00ff */
[----:B------:R-:W-:-:S13]  /*0670*/  ISETP.GE.U32.AND.EX P0, PT, R17, UR5, PT, P0 ;  /* 0x0000000511007c0c */ /* 0x000fda000bf06100 */
[----:B------:R-:W-:Y:S05]  /*0680*/  @P0 BRA `(.L_x_4) ;  /* 0x0000000400540947 */ /* 0x000fea0003800000 */
[----:B------:R-:W0:Y:S01]  /*0690*/  LDC.64 R14, c[0x0][0x628] ;  /* 0x00018a00ff0e7b82 */ /* 0x000e220000000a00 */
[----:B------:R-:W-:Y:S01]  /*06a0*/  IMAD.MOV.U32 R6, RZ, RZ, R16 ;  /* 0x000000ffff067224 */ /* 0x000fe200078e0010 */
[----:B------:R-:W-:-:S06]  /*06b0*/  MOV R7, R17 ;  /* 0x0000001100077202 */ /* 0x000fcc0000000f00 */
[----:B------:R-:W1:Y:S08]  /*06c0*/  LDC R0, c[0x0][0x630] ;  /* 0x00018c00ff007b82 */ /* 0x000e700000000800 */
[----:B------:R-:W2:Y:S01]  /*06d0*/  LDC.64 R20, c[0x0][0x620] ;  /* 0x00018800ff147b82 */ /* 0x000ea20000000a00 */
[----:B0-----:R-:W-:-:S04]  /*06e0*/  ISETP.NE.U32.AND P0, PT, R14, RZ, PT ;  /* 0x000000ff0e00720c */ /* 0x001fc80003f05070 */
[----:B------:R-:W-:-:S13]  /*06f0*/  ISETP.NE.AND.EX P0, PT, R15, RZ, PT, P0 ;  /* 0x000000ff0f00720c */ /* 0x000fda0003f05300 */
[----:B-12---:R-:W-:Y:S05]  /*0700*/  @!P0 BRA `(.L_x_5) ;  /* 0x0000000000288947 */ /* 0x006fea0003800000 */
[----:B------:R-:W0:Y:S02]  /*0710*/  LDC R11, c[0x0][0x634] ;  /* 0x00018d00ff0b7b82 */ /* 0x000e240000000800 */
[----:B0-----:R-:W-:-:S05]  /*0720*/  IADD3 R11, P0, R16, R11, RZ ;  /* 0x0000000b100b7210 */ /* 0x001fca0007f1e0ff */
[----:B------:R-:W-:-:S04]  /*0730*/  IMAD.X R13, RZ, RZ, R17, P0 ;  /* 0x000000ffff0d7224 */ /* 0x000fc800000e0611 */
[----:B------:R-:W-:-:S04]  /*0740*/  IMAD.WIDE.U32 R6, R13, R14, RZ ;  /* 0x0000000e0d067225 */ /* 0x000fc800078e00ff */
[----:B------:R-:W-:-:S04]  /*0750*/  IMAD.WIDE.U32 R8, P0, R11, R15, R6 ;  /* 0x0000000f0b087225 */ /* 0x000fc80007800006 */
[----:B------:R-:W-:-:S04]  /*0760*/  IMAD.WIDE.U32 R6, R11, R14, RZ ;  /* 0x0000000e0b067225 */ /* 0x000fc800078e00ff */
[----:B------:R-:W-:Y:S01]  /*0770*/  IMAD.X R11, RZ, RZ, RZ, P0 ;  /* 0x000000ffff0b7224 */ /* 0x000fe200000e06ff */
[----:B------:R-:W-:Y:S01]  /*0780*/  IADD3 RZ, P0, R7, R8, RZ ;  /* 0x0000000807ff7210 */ /* 0x000fe20007f1e0ff */
[----:B------:R-:W-:-:S04]  /*0790*/  IMAD.MOV.U32 R10, RZ, RZ, R9 ;  /* 0x000000ffff0a7224 */ /* 0x000fc800078e0009 */
[----:B------:R-:W-:-:S08]  /*07a0*/  IMAD.WIDE.U32.X R6, R13, R15, R10, P0 ;  /* 0x0000000f0d067225 */ /* 0x000fd000000e040a */
.L_x_5:
[-CC-:B------:R-:W-:Y:S01]  /*07b0*/  SHF.R.U64 R23, R6, R0.reuse, R7.reuse ;  /* 0x0000000006177219 */ /* 0x180fe20000001207 */
[----:B------:R-:W0:Y:S01]  /*07c0*/  LDC R10, c[0x0][0x618] ;  /* 0x00018600ff0a7b82 */ /* 0x000e220000000800 */
[----:B------:R-:W-:Y:S01]  /*07d0*/  SHF.R.U32.HI R5, RZ, R0, R7 ;  /* 0x00000000ff057219 */ /* 0x000fe20000011607 */
[----:B------:R-:W-:Y:S01]  /*07e0*/  ULDC UR4, c[0x0][0x150] ;  /* 0x0000540000047ab9 */ /* 0x000fe20000000800 */
[----:B------:R-:W-:Y:S02]  /*07f0*/  IADD3 R9, P0, RZ, -R23, RZ ;  /* 0x80000017ff097210 */ /* 0x000fe40007f1e0ff */
[----:B------:R-:W-:-:S03]  /*0800*/  I2FP.F32.U32 R0, R4 ;  /* 0x0000000400007245 */ /* 0x000fc60000201000 */
[----:B------:R-:W1:Y:S01]  /*0810*/  LDC.64 R28, c[0x0][0x640] ;  /* 0x00019000ff1c7b82 */ /* 0x000e620000000a00 */
[----:B------:R-:W-:Y:S02]  /*0820*/  IMAD.X R11, RZ, RZ, ~R5, P0 ;  /* 0x000000ffff0b7224 */ /* 0x000fe400000e0e05 */
[----:B------:R-:W-:Y:S01]  /*0830*/  FMUL R0, R0, UR4 ;  /* 0x0000000400007c20 */ /* 0x000fe20008400000 */
[----:B------:R-:W-:Y:S01]  /*0840*/  IMAD.WIDE.U32 R6, R9, R20, R16 ;  /* 0x0000001409067225 */ /* 0x000fe200078e0010 */
[----:B------:R-:W-:-:S03]  /*0850*/  ULDC UR4, c[0x0][0x154] ;  /* 0x0000550000047ab9 */ /* 0x000fc60000000800 */
[----:B------:R-:W-:Y:S01]  /*0860*/  IMAD R8, R11, R20, RZ ;  /* 0x000000140b087224 */ /* 0x000fe200078e02ff */
[----:B------:R-:W2:Y:S01]  /*0870*/  LDC R5, c[0x0][0x144] ;  /* 0x00005100ff057b82 */ /* 0x000ea20000000800 */
[----:B------:R-:W3:Y:S02]  /*0880*/  F2I.U32.TRUNC.NTZ R0, R0 ;  /* 0x0000000000007305 */ /* 0x000ee4000020f000 */
[----:B------:R-:W-:-:S04]  /*0890*/  IMAD R9, R9, R21, R8 ;  /* 0x0000001509097224 */ /* 0x000fc800078e0208 */
[----:B------:R-:W-:Y:S01]  /*08a0*/  IMAD.IADD R7, R7, 0x1, R9 ;  /* 0x0000000107077824 */ /* 0x000fe200078e0209 */
[----:B------:R-:W4:Y:S01]  /*08b0*/  LDC R12, c[0x0][0x608] ;  /* 0x00018200ff0c7b82 */ /* 0x000f220000000800 */
[----:B------:R-:W-:-:S03]  /*08c0*/  MOV R9, 0xffffffff ;  /* 0xffffffff00097802 */ /* 0x000fc60000000f00 */
[-CC-:B0-----:R-:W-:Y:S02]  /*08d0*/  SHF.R.U64 R20, R6, R10.reuse, R7.reuse ;  /* 0x0000000a06147219 */ /* 0x181fe40000001207 */
[----:B------:R-:W-:Y:S02]  /*08e0*/  I2FP.F32.U32 R6, R3 ;  /* 0x0000000300067245 */ /* 0x000fe40000201000 */
[----:B------:R-:W0:Y:S01]  /*08f0*/  LDC R26, c[0x0][0x658] ;  /* 0x00019600ff1a7b82 */ /* 0x000e220000000800 */
[----:B-1----:R-:W-:Y:S01]  /*0900*/  ISETP.NE.U32.AND P0, PT, R28, RZ, PT ;  /* 0x000000ff1c00720c */ /* 0x002fe20003f05070 */
[----:B---3--:R-:W-:Y:S01]  /*0910*/  IMAD.MOV R8, RZ, RZ, -R0 ;  /* 0x000000ffff087224 */ /* 0x008fe200078e0a00 */
[----:B------:R-:W-:Y:S01]  /*0920*/  SHF.R.U32.HI R7, RZ, R10, R7 ;  /* 0x0000000aff077219 */ /* 0x000fe20000011607 */
[----:B------:R-:W-:Y:S01]  /*0930*/  FMUL R6, R6, UR4 ;  /* 0x0000000406067c20 */ /* 0x000fe20008400000 */
[----:B------:R-:W-:-:S03]  /*0940*/  ISETP.NE.AND.EX P0, PT, R29, RZ, PT, P0 ;  /* 0x000000ff1d00720c */ /* 0x000fc60003f05300 */
[----:B------:R-:W1:Y:S01]  /*0950*/  LDC R14, c[0x0][0x148] ;  /* 0x00005200ff0e7b82 */ /* 0x000e620000000800 */
[----:B--2---:R-:W-:-:S07]  /*0960*/  IMAD R0, R5, R8, R4 ;  /* 0x0000000805007224 */ /* 0x004fce00078e0204 */
[----:B------:R-:W2:Y:S01]  /*0970*/  LDC R24, c[0x0][0x600] ;  /* 0x00018000ff187b82 */ /* 0x000ea20000000800 */
[-CC-:B----4-:R-:W-:Y:S02]  /*0980*/  SHF.R.U64 R30, R20, R12.reuse, R7.reuse ;  /* 0x0000000c141e7219 */ /* 0x190fe40000001207 */
[----:B------:R-:W-:Y:S01]  /*0990*/  SHF.R.U32.HI R5, RZ, R12, R7 ;  /* 0x0000000cff057219 */ /* 0x000fe20000011607 */
[----:B------:R-:W-:Y:S01]  /*09a0*/  IMAD.MOV.U32 R7, RZ, RZ, 0x1 ;  /* 0x00000001ff077424 */ /* 0x000fe200078e00ff */
[----:B------:R3:W4:Y:S03]  /*09b0*/  F2I.U32.TRUNC.NTZ R12, R6 ;  /* 0x00000006000c7305 */ /* 0x000726000020f000 */
[----:B------:R-:W1:Y:S01]  /*09c0*/  LDC R15, c[0x0][0x648] ;  /* 0x00019200ff0f7b82 */ /* 0x000e620000000800 */
[-C--:B0-----:R-:W-:Y:S02]  /*09d0*/  SHF.L.U32 R4, R9, R26.reuse, RZ ;  /* 0x0000001a09047219 */ /* 0x081fe400000006ff */
[----:B------:R-:W-:-:S02]  /*09e0*/  SHF.R.U64 R32, R30, R26, R5 ;  /* 0x0000001a1e207219 */ /* 0x000fc40000001205 */
[----:B------:R-:W-:Y:S02]  /*09f0*/  LOP3.LUT R11, RZ, R4, RZ, 0x33, !PT ;  /* 0x00000004ff0b7212 */ /* 0x000fe400078e33ff */
[-C--:B------:R-:W-:Y:S01]  /*0a00*/  SHF.R.U32.HI R5, RZ, R26.reuse, R5 ;  /* 0x0000001aff057219 */ /* 0x080fe20000011605 */
[----:B------:R-:W0:Y:S01]  /*0a10*/  LDC R21, c[0x0][0x638] ;  /* 0x00018e00ff157b82 */ /* 0x000e220000000800 */
[----:B------:R-:W-:Y:S01]  /*0a20*/  SHF.L.U32 R10, R7, R26, RZ ;  /* 0x0000001a070a7219 */ /* 0x000fe200000006ff */
[----:B------:R-:W-:-:S06]  /*0a30*/  IMAD.MOV.U32 R4, RZ, RZ, R32 ;  /* 0x000000ffff047224 */ /* 0x000fcc00078e0020 */
[----:B------:R-:W0:Y:S01]  /*0a40*/  LDC R152, c[0x0][0x610] ;  /* 0x00018400ff987b82 */ /* 0x000e220000000800 */
[----:B---34-:R-:W-:Y:S05]  /*0a50*/  @!P0 BRA `(.L_x_6) ;  /* 0x0000000000288947 */ /* 0x018fea0003800000 */
[----:B------:R-:W3:Y:S02]  /*0a60*/  LDC R9, c[0x0][0x64c] ;  /* 0x00019300ff097b82 */ /* 0x000ee40000000800 */
[----:B---3--:R-:W-:-:S05]  /*0a70*/  IADD3 R9, P0, R32, R9, RZ ;  /* 0x0000000920097210 */ /* 0x008fca0007f1e0ff */
        /* <DEDUP_REMOVED lines=8> */
.L_x_6:
[----:B-1----:R-:W-:Y:S01]  /*0b00*/  SHF.R.U64 R4, R4, R15, R5 ;  /* 0x0000000f04047219 */ /* 0x002fe20000001205 */
[----:B------:R-:W-:Y:S01]  /*0b10*/  IMAD.MOV R12, RZ, RZ, -R12 ;  /* 0x000000ffff0c7224 */ /* 0x000fe200078e0a0c */
[----:B------:R-:W-:Y:S02]  /*0b20*/  LOP3.LUT R11, R30, R11, RZ, 0xc0, !PT ;  /* 0x0000000b1e0b7212 */ /* 0x000fe400078ec0ff */
[----:B--2---:R-:W-:Y:S01]  /*0b30*/  IADD3 R5, R24, -0x1, RZ ;  /* 0xffffffff18057810 */ /* 0x004fe20007ffe0ff */
[----:B------:R-:W-:Y:S02]  /*0b40*/  IMAD.MOV R6, RZ, RZ, -R4 ;  /* 0x000000ffff067224 */ /* 0x000fe400078e0a04 */
[----:B------:R-:W-:Y:S01]  /*0b50*/  @P3 IMAD R0, R14, R12, R3 ;  /* 0x0000000c0e003224 */ /* 0x000fe200078e0203 */
[----:B------:R-:W-:Y:S01]  /*0b60*/  LOP3.LUT R5, R20, R5, RZ, 0xc0, !PT ;  /* 0x0000000514057212 */ /* 0x000fe200078ec0ff */
[----:B------:R-:W-:Y:S02]  /*0b70*/  IMAD R11, R10, R4, R11 ;  /* 0x000000040a0b7224 */ /* 0x000fe400078e020b */
[----:B0-----:R-:W-:-:S02]  /*0b80*/  IMAD R3, R6, R21, R32 ;  /* 0x0000001506037224 */ /* 0x001fc400078e0220 */
[----:B------:R-:W-:Y:S02]  /*0b90*/  IMAD R152, R11, R152, R0 ;  /* 0x000000980b987224 */ /* 0x000fe400078e0200 */
[----:B------:R-:W-:Y:S02]  /*0ba0*/  IMAD R3, R3, R24, R5 ;  /* 0x0000001803037224 */ /* 0x000fe400078e0205 */
[----:B------:R-:W-:-:S03]  /*0bb0*/  IMAD.MOV.U32 R0, RZ, RZ, 0x1 ;  /* 0x00000001ff007424 */ /* 0x000fc600078e00ff */
[----:B------:R-:W-:Y:S02]  /*0bc0*/  SEL R153, R3, R152, !P3 ;  /* 0x0000009803997207 */ /* 0x000fe40005800000 */
[----:B------:R-:W-:-:S07]  /*0bd0*/  SEL R152, R152, R3, !P3 ;  /* 0x0000000398987207 */ /* 0x000fce0005800000 */
.L_x_4:
[----:B------:R-:W-:-:S08]  /*0be0*/  NOP ;  /* 0x0000000000007918 */ /* 0x000fd00000000000 */
[----:B------:R-:W0:Y:S02]  /*0bf0*/  USETMAXREG.TRY_ALLOC.CTAPOOL UP0, 0xe8 ;  /* 0x000000e8000079c8 */ /* 0x000e240008000600 */
[----:B0-----:R-:W-:-:S13]  /*0c00*/  PLOP3.LUT P0, PT, PT, PT, UP0, 0x80, 0x0 ;  /* 0x000000000000781c */ /* 0x001fda0003f0f008 */
[----:B------:R-:W-:Y:S05]  /*0c10*/  @!P0 BRA `(.L_x_4) ;  /* 0xfffffffc00f08947 */ /* 0x000fea000383ffff */
[----:B------:R-:W-:Y:S01]  /*0c20*/  ULDC.64 UR4, c[0x0][0x598] ;  /* 0x0001660000047ab9 */ /* 0x000fe20000000a00 */
[----:B------:R-:W-:Y:S01]  /*0c30*/  ULDC.64 UR36, c[0x0][0x208] ;  /* 0x0000820000247ab9 */ /* 0x000fe20000000a00 */
[----:B------:R-:W-:-:S04]  /*0c40*/  ISETP.NE.U32.AND P0, PT, RZ, UR4, PT ;  /* 0x00000004ff007c0c */ /* 0x000fc8000bf05070 */
[----:B------:R-:W-:-:S13]  /*0c50*/  ISETP.NE.AND.EX P0, PT, RZ, UR5, PT, P0 ;  /* 0x00000005ff007c0c */ /* 0x000fda000bf05300 */
[----:B------:R-:W-:Y:S05]  /*0c60*/  @!P0 BRA `(.L_x_7) ;  /* 0x00000000001c8947 */ /* 0x000fea0003800000 */
[----:B------:R-:W0:Y:S02]  /*0c70*/  LDC.64 R4, c[0x0][0x598] ;  /* 0x00016600ff047b82 */ /* 0x000e240000000a00 */
[----:B0-----:R-:W2:Y:S02]  /*0c80*/  LDG.E.64 R4, desc[UR36][R4.64] ;  /* 0x0000002404047981 */ /* 0x001ea4000c1e1b00 */
[----:B--2---:R-:W-:-:S04]  /*0c90*/  ISETP.NE.U32.AND P0, PT, R4, RZ, PT ;  /* 0x000000ff0400720c */ /* 0x004fc80003f05070 */
[----:B------:R-:W-:-:S13]  /*0ca0*/  ISETP.NE.AND.EX P0, PT, R5, RZ, PT, P0 ;  /* 0x000000ff0500720c */ /* 0x000fda0003f05300 */
[----:B------:R-:W-:Y:S05]  /*0cb0*/  @!P0 BRA `(.L_x_7) ;  /* 0x0000000000088947 */ /* 0x000fea0003800000 */
[----:B------:R0:W5:Y:S01]  /*0cc0*/  LD.E R154, desc[UR36][R4.64] ;  /* 0x00000024049a7980 */ /* 0x000162000c101900 */
[----:B------:R-:W-:Y:S05]  /*0cd0*/  BRA `(.L_x_8) ;  /* 0x0000000000247947 */ /* 0x000fea0003800000 */
.L_x_7:
[----:B------:R-:W-:Y:S02]  /*0ce0*/  ULDC.64 UR4, c[0x0][0x588] ;  /* 0x0001620000047ab9 */ /* 0x000fe40000000a00 */
[----:B------:R-:W-:-:S04]  /*0cf0*/  ISETP.NE.U32.AND P0, PT, RZ, UR4, PT ;  /* 0x00000004ff007c0c */ /* 0x000fc8000bf05070 */
[----:B------:R-:W-:-:S13]  /*0d00*/  ISETP.NE.AND.EX P0, PT, RZ, UR5, PT, P0 ;  /* 0x00000005ff007c0c */ /* 0x000fda000bf05300 */
[----:B------:R-:W-:Y:S05]  /*0d10*/  @!P0 BRA `(.L_x_9) ;  /* 0x00000000000c8947 */ /* 0x000fea0003800000 */
[----:B------:R-:W0:Y:S02]  /*0d20*/  LDC.64 R154, c[0x0][0x588] ;  /* 0x00016200ff9a7b82 */ /* 0x000e240000000a00 */
[----:B0-----:R1:W5:Y:S01]  /*0d30*/  LDG.E R154, desc[UR36][R154.64] ;  /* 0x000000249a9a7981 */ /* 0x001362000c1e1900 */
[----:B------:R-:W-:Y:S05]  /*0d40*/  BRA `(.L_x_8) ;  /* 0x0000000000087947 */ /* 0x000fea0003800000 */
.L_x_9:
[----:B------:R-:W-:Y:S02]  /*0d50*/  ULDC UR4, c[0x0][0x580] ;  /* 0x0001600000047ab9 */ /* 0x000fe40000000800 */
[----:B------:R-:W-:-:S07]  /*0d60*/  IMAD.U32 R154, RZ, RZ, UR4 ;  /* 0x00000004ff9a7e24 */ /* 0x000fce000f8e00ff */
.L_x_8:
[----:B------:R-:W-:Y:S02]  /*0d70*/  ULDC.64 UR4, c[0x0][0x5a0] ;  /* 0x0001680000047ab9 */ /* 0x000fe40000000a00 */
[----:B------:R-:W-:-:S04]  /*0d80*/  ISETP.NE.U32.AND P0, PT, RZ, UR4, PT ;  /* 0x00000004ff007c0c */ /* 0x000fc8000bf05070 */
[----:B------:R-:W-:-:S13]  /*0d90*/  ISETP.NE.AND.EX P0, PT, RZ, UR5, PT, P0 ;  /* 0x00000005ff007c0c */ /* 0x000fda000bf05300 */
[----:B------:R-:W-:Y:S05]  /*0da0*/  @!P0 BRA `(.L_x_10) ;  /* 0x00000000001c8947 */ /* 0x000fea0003800000 */
[----:B0-----:R-:W0:Y:S02]  /*0db0*/  LDC.64 R4, c[0x0][0x5a0] ;  /* 0x00016800ff047b82 */ /* 0x001e240000000a00 */
[----:B0-----:R-:W2:Y:S02]  /*0dc0*/  LDG.E.64 R4, desc[UR36][R4.64] ;  /* 0x0000002404047981 */ /* 0x001ea4000c1e1b00 */
[----:B--2---:R-:W-:-:S04]  /*0dd0*/  ISETP.NE.U32.AND P0, PT, R4, RZ, PT ;  /* 0x000000ff0400720c */ /* 0x004fc80003f05070 */
[----:B------:R-:W-:-:S13]  /*0de0*/  ISETP.NE.AND.EX P0, PT, R5, RZ, PT, P0 ;  /* 0x000000ff0500720c */ /* 0x000fda0003f05300 */
[----:B------:R-:W-:Y:S05]  /*0df0*/  @!P0 BRA `(.L_x_10) ;  /* 0x0000000000088947 */ /* 0x000fea0003800000 */
[----:B-1----:R0:W5:Y:S01]  /*0e00*/  LD.E R155, desc[UR36][R4.64] ;  /* 0x00000024049b7980 */ /* 0x002162000c101900 */
[----:B------:R-:W-:Y:S05]  /*0e10*/  BRA `(.L_x_11) ;  /* 0x0000000000247947 */ /* 0x000fea0003800000 */
.L_x_10:
[----:B------:R-:W-:Y:S02]  /*0e20*/  ULDC.64 UR4, c[0x0][0x590] ;  /* 0x0001640000047ab9 */ /* 0x000fe40000000a00 */
[----:B------:R-:W-:-:S04]  /*0e30*/  ISETP.NE.U32.AND P0, PT, RZ, UR4, PT ;  /* 0x00000004ff007c0c */ /* 0x000fc8000bf05070 */
[----:B------:R-:W-:-:S13]  /*0e40*/  ISETP.NE.AND.EX P0, PT, RZ, UR5, PT, P0 ;  /* 0x00000005ff007c0c */ /* 0x000fda000bf05300 */
[----:B------:R-:W-:Y:S05]  /*0e50*/  @!P0 BRA `(.L_x_12) ;  /* 0x00000000000c8947 */ /* 0x000fea0003800000 */
[----:B0-----:R-:W1:Y:S02]  /*0e60*/  LDC.64 R4, c[0x0][0x590] ;  /* 0x00016400ff047b82 */ /* 0x001e640000000a00 */
[----:B-1----:R1:W5:Y:S01]  /*0e70*/  LDG.E R155, desc[UR36][R4.64] ;  /* 0x00000024049b7981 */ /* 0x002362000c1e1900 */
[----:B------:R-:W-:Y:S05]  /*0e80*/  BRA `(.L_x_11) ;  /* 0x0000000000087947 */ /* 0x000fea0003800000 */
.L_x_12:
[----:B------:R-:W-:Y:S02]  /*0e90*/  ULDC UR4, c[0x0][0x584] ;  /* 0x0001610000047ab9 */ /* 0x000fe40000000800 */
[----:B-1----:R-:W-:-:S07]  /*0ea0*/  IMAD.U32 R155, RZ, RZ, UR4 ;  /* 0x00000004ff9b7e24 */ /* 0x002fce000f8e00ff */
.L_x_11:
[----:B------:R-:W-:-:S13]  /*0eb0*/  LOP3.LUT P0, RZ, R0, 0xff, RZ, 0xc0, !PT ;  /* 0x000000ff00ff7812 */ /* 0x000fda000780c0ff */
[----:B------:R-:W-:Y:S05]  /*0ec0*/  @!P0 EXIT ;  /* 0x000000000000894d */ /* 0x000fea0003800000 */
[----:B------:R-:W-:Y:S01]  /*0ed0*/  ULDC UR4, c[0x0][0x28c] ;  /* 0x0000a30000047ab9 */ /* 0x000fe20000000800 */
[----:B------:R-:W-:Y:S01]  /*0ee0*/  LOP3.LUT R164, R19, 0x1, RZ, 0xfc, !PT ;  /* 0x0000000113a47812 */ /* 0x000fe200078efcff */
[----:B------:R-:W-:Y:S01]  /*0ef0*/  UIADD3 UR4, UR4, 0x3f, URZ ;  /* 0x0000003f04047890 */ /* 0x000fe2000fffe03f */
[----:B------:R-:W-:Y:S01]  /*0f00*/  UMOV UR38, URZ ;  /* 0x0000003f00267c82 */ /* 0x000fe20008000000 */
[----:B------:R-:W-:Y:S02]  /*0f10*/  UMOV UR39, URZ ;  /* 0x0000003f00277c82 */ /* 0x000fe40008000000 */
[----:B------:R-:W-:-:S04]  /*0f20*/  USHF.R.S32.HI UR5, URZ, 0x1f, UR4 ;  /* 0x0000001f3f057899 */ /* 0x000fc80008011404 */
[----:B------:R-:W-:-:S04]  /*0f30*/  ULEA.HI UR5, UR5, UR4, URZ, 0x6 ;  /* 0x0000000405057291 */ /* 0x000fc8000f8f303f */
[----:B------:R-:W-:-:S12]  /*0f40*/  USHF.R.S32.HI UR40, URZ, 0x6, UR5 ;  /* 0x000000063f287899 */ /* 0x000fd80008011405 */
.L_x_284:
[----:B------:R-:W-:Y:S01]  /*0f50*/  LOP3.LUT R0, R18, 0x80, RZ, 0xc0, !PT ;  /* 0x0000008012007812 */ /* 0x000fe200078ec0ff */
[----:B--2---:R-:W2:Y:S01]  /*0f60*/  S2UR UR7, SR_CgaCtaId ;  /* 0x00000000000779c3 */ /* 0x004ea20000008800 */
[----:B------:R-:W-:Y:S02]  /*0f70*/  UMOV UR6, 0x400 ;  /* 0x0000040000067882 */ /* 0x000fe40000000000 */
[----:B------:R-:W-:-:S06]  /*0f80*/  SHF.R.U32.HI R0, RZ, 0x7, R0 ;  /* 0x00000007ff007819 */ /* 0x000fcc0000011600 */
[----:B---3--:R-:W3:Y:S01]  /*0f90*/  SHFL.IDX PT, R0, R0, RZ, 0x1f ;  /* 0x00001fff00007589 */ /* 0x008ee200000e0000 */
[----:B--2---:R-:W-:Y:S01]  /*0fa0*/  ULEA UR42, UR7, UR6, 0x18 ;  /* 0x00000006072a7291 */ /* 0x004fe2000f8ec03f */
[----:B---3--:R-:W-:-:S13]  /*0fb0*/  R2UR UR4, R0 ;  /* 0x00000000000472ca */ /* 0x008fda00000e0000 */
[----:B------:R-:W-:-:S04]  /*0fc0*/  ULEA.HI UR5, UR4, UR4, URZ, 0x1 ;  /* 0x0000000404057291 */ /* 0x000fc8000f8f083f */
[----:B------:R-:W-:-:S04]  /*0fd0*/  ULOP3.LUT UR5, UR5, 0x7fffe, URZ, 0xc0, !UPT ;  /* 0x0007fffe05057892 */ /* 0x000fc8000f8ec03f */
[----:B------:R-:W-:-:S03]  /*0fe0*/  UIADD3 UR5, UR4, -UR5, URZ ;  /* 0x8000000504057290 */ /* 0x000fc6000fffe03f */
[----:B------:R-:W-:Y:S01]  /*0ff0*/  ULDC UR4, c[0x0][0x28c] ;  /* 0x0000a30000047ab9 */ /* 0x000fe20000000800 */
[----:B------:R-:W-:Y:S01]  /*1000*/  ULEA UR5, UR5, UR42, 0xd ;  /* 0x0000002a05057291 */ /* 0x000fe2000f8e683f */
[----:B------:R-:W-:-:S03]  /*1010*/  ISETP.LT.AND P0, PT, RZ, UR4, PT ;  /* 0x00000004ff007c0c */ /* 0x000fc6000bf01270 */
[----:B------:R-:W-:-:S04]  /*1020*/  UIADD3 UR5, UR5, 0x100, URZ ;  /* 0x0000010005057890 */ /* 0x000fc8000fffe03f */
[----:B------:R-:W-:-:S04]  /*1030*/  USHF.R.U32.HI UR5, URZ, 0x4, UR5 ;  /* 0x000000043f057899 */ /* 0x000fc80008011605 */
[----:B------:R-:W-:Y:S02]  /*1040*/  ULOP3.LUT UR41, UR5, 0x3fff, URZ, 0xc0, !UPT ;  /* 0x00003fff05297892 */ /* 0x000fe4000f8ec03f */
[----:B-1--45:R-:W-:Y:S10]  /*1050*/  @P0 BRA `(.L_x_13) ;  /* 0x0000000000400947 */ /* 0x032ff40003800000 */
[----:B------:R-:W-:Y:S01]  /*1060*/  MOV R0, 0x0 ;  /* 0x0000000000007802 */ /* 0x000fe20000000f00 */
[----:B------:R-:W-:Y:S01]  /*1070*/  ULDC.64 UR4, c[0x4][0x68] ;  /* 0x01001a0000047ab9 */ /* 0x000fe20000000a00 */
[----:B------:R-:W-:Y:S01]  /*1080*/  ULDC.64 UR6, c[0x4][0x8] ;  /* 0x0100020000067ab9 */ /* 0x000fe20000000a00 */
[----:B01----:R-:W-:Y:S01]  /*1090*/  IMAD.U32 R4, RZ, RZ, UR4 ;  /* 0x00000004ff047e24 */ /* 0x003fe2000f8e00ff */
[----:B------:R0:W1:Y:S01]  /*10a0*/  LDC.64 R14, c[0x4][R0] ;  /* 0x01000000000e7b82 */ /* 0x0000620000000a00 */
[----:B------:R-:W-:Y:S01]  /*10b0*/  IMAD.U32 R5, RZ, RZ, UR5 ;  /* 0x00000005ff057e24 */ /* 0x000fe2000f8e00ff */
[----:B------:R-:W-:Y:S01]  /*10c0*/  ULDC.64 UR4, c[0x4][0x70] ;  /* 0x01001c0000047ab9 */ /* 0x000fe20000000a00 */
[----:B------:R-:W-:Y:S01]  /*10d0*/  IMAD.U32 R10, RZ, RZ, UR6 ;  /* 0x00000006ff0a7e24 */ /* 0x000fe2000f8e00ff */
[----:B------:R-:W-:Y:S01]  /*10e0*/  MOV R6, UR4 ;  /* 0x0000000400067c02 */ /* 0x000fe20008000f00 */
[----:B------:R-:W-:Y:S02]  /*10f0*/  IMAD.U32 R7, RZ, RZ, UR5 ;  /* 0x00000005ff077e24 */ /* 0x000fe4000f8e00ff */
[----:B------:R-:W-:-:S02]  /*1100*/  IMAD.U32 R11, RZ, RZ, UR7 ;  /* 0x00000007ff0b7e24 */ /* 0x000fc4000f8e00ff */
[----:B------:R-:W-:Y:S02]  /*1110*/  IMAD.MOV.U32 R8, RZ, RZ, 0x1e1 ;  /* 0x000001e1ff087424 */ /* 0x000fe400078e00ff */
[----:B------:R-:W-:Y:S02]  /*1120*/  IMAD.MOV.U32 R12, RZ, RZ, 0x1 ;  /* 0x00000001ff0c7424 */ /* 0x000fe400078e00ff */
[----:B0-----:R-:W-:-:S07]  /*1130*/  IMAD.MOV.U32 R13, RZ, RZ, RZ ;  /* 0x000000ffff0d7224 */ /* 0x001fce00078e00ff */
[----:B------:R-:W-:-:S07]  /*1140*/  LEPC R20, `(.L_x_13) ;  /* 0x000000001014794e */ /* 0x000fce0000000000 */
[----:B-1---5:R-:W-:Y:S05]  /*1150*/  CALL.ABS.NOINC R14 ;  /* 0x000000000e007343 */ /* 0x022fea0003c00000 */
.L_x_13:
[----:B------:R-:W-:-:S13]  /*1160*/  ISETP.NE.AND P0, PT, R164, 0x3, PT ;  /* 0x00000003a400780c */ /* 0x000fda0003f05270 */
[----:B------:R-:W-:Y:S05]  /*1170*/  @!P0 BRA `(.L_x_14) ;  /* 0x0000000000048947 */ /* 0x000fea0003800000 */
[----:B------:R-:W-:Y:S01]  /*1180*/  BPT.TRAP 0x1 ;  /* 0x000000040000795c */ /* 0x000fe20000300000 */
.L_x_14:
[----:B------:R-:W-:Y:S01]  /*1190*/  IMAD.U32 R0, RZ, RZ, UR38 ;  /* 0x00000026ff007e24 */ /* 0x000fe2000f8e00ff */
[----:B------:R-:W-:-:S04]  /*11a0*/  MOV R3, UR39 ;  /* 0x0000002700037c02 */ /* 0x000fc80008000f00 */
[----:B------:R-:W-:Y:S02]  /*11b0*/  LEA R3, R3, UR42, 0x3 ;  /* 0x0000002a03037c11 */ /* 0x000fe4000f8e18ff */
[----:B------:R-:W-:-:S04]  /*11c0*/  SHF.L.U32 R0, R0, 0x1f, RZ ;  /* 0x0000001f00007819 */ /* 0x000fc800000006ff */
[----:B------:R2:W3:Y:S01]  /*11d0*/  SYNCS.PHASECHK.TRANS64.TRYWAIT P1, [R3+URZ], R0 ;  /* 0x00000000030075a7 */ /* 0x0004e2000802017f */
[----:B------:R-:W-:Y:S05]  /*11e0*/  @!P0 BRA `(.L_x_15) ;  /* 0x0000000000048947 */ /* 0x000fea0003800000 */
[----:B------:R-:W-:Y:S01]  /*11f0*/  BPT.TRAP 0x1 ;  /* 0x000000040000795c */ /* 0x000fe20000300000 */
.L_x_15:
[----:B---3--:R-:W-:Y:S05]  /*1200*/  @P1 BRA `(.L_x_16) ;  /* 0x0000000000081947 */ /* 0x008fea0003800000 */
[----:B------:R-:W3:Y:S02]  /*1210*/  SYNCS.PHASECHK.TRANS64.TRYWAIT P1, [R3+URZ], R0 ;  /* 0x00000000030075a7 */ /* 0x000ee4000802017f */
[----:B---3--:R-:W-:Y:S05]  /*1220*/  @!P1 BRA `(.L_x_17) ;  /* 0x000000b000249947 */ /* 0x008fea0003800000 */
.L_x_16:
[----:B------:R-:W-:-:S04]  /*1230*/  UISETP.LT.AND UP0, UPT, UR40, 0x1, UPT ;  /* 0x000000012800788c */ /* 0x000fc8000bf01270 */
[----:B------:R-:W-:-:S04]  /*1240*/  USEL UR4, UR40, 0x1, UP0 ;  /* 0x0000000128047887 */ /* 0x000fc80008000000 */
[----:B------:R-:W-:-:S06]  /*1250*/  UIADD3 UR4, UR40, -UR4, URZ ;  /* 0x8000000428047290 */ /* 0x000fcc000fffe03f */
[----:B--23--:R-:W-:Y:S01]  /*1260*/  IMAD.U32 R0, RZ, RZ, UR4 ;  /* 0x00000004ff007e24 */ /* 0x00cfe2000f8e00ff */
[----:B------:R-:W-:Y:S05]  /*1270*/  WARPSYNC.ALL ;  /* 0x0000000000007948 */ /* 0x000fea0003800000 */
[----:B------:R-:W-:Y:S01]  /*1280*/  ISETP.GE.AND P1, PT, R0, 0x1, PT ;  /* 0x000000010000780c */ /* 0x000fe20003f26270 */
[----:B------:R-:W-:Y:S01]  /*1290*/  UIADD3 UR4, UR42, 0x1e100, URZ ;  /* 0x0001e1002a047890 */ /* 0x000fe2000fffe03f */
[----:B------:R-:W-:Y:S01]  /*12a0*/  WARPGROUP.ARRIVE ;  /* 0x00000000000079c5 */ /* 0x000fe20000000000 */
[----:B------:R-:W-:Y:S01]  /*12b0*/  UMOV UR9, 0x40000040 ;  /* 0x4000004000097882 */ /* 0x000fe20000000000 */
[----:B------:R-:W-:Y:S01]  /*12c0*/  UMOV UR11, 0x40000040 ;  /* 0x40000040000b7882 */ /* 0x000fe20000000000 */
[----:B------:R-:W-:-:S04]  /*12d0*/  USHF.R.U32.HI UR4, URZ, 0x4, UR4 ;  /* 0x000000043f047899 */ /* 0x000fc80008011604 */
[----:B------:R-:W-:Y:S02]  /*12e0*/  ULOP3.LUT UR5, UR4, 0x3fff, URZ, 0xc0, !UPT ;  /* 0x00003fff04057892 */ /* 0x000fe4000f8ec03f */
[----:B------:R-:W-:Y:S02]  /*12f0*/  ULOP3.LUT UR4, UR41, 0x10000, URZ, 0xfc, !UPT ;  /* 0x0001000029047892 */ /* 0x000fe4000f8efc3f */
[----:B------:R-:W-:Y:S02]  /*1300*/  ULOP3.LUT UR5, UR5, 0x10000, URZ, 0xfc, !UPT ;  /* 0x0001000005057892 */ /* 0x000fe4000f8efc3f */
[----:B------:R-:W-:Y:S02]  /*1310*/  UIMAD UR6, UR39, 0x600, UR4 ;  /* 0x00000600270678a4 */ /* 0x000fe4000f8e0204 */
[----:B------:R-:W-:-:S05]  /*1320*/  ULEA UR7, UR39, UR5, 0xa ;  /* 0x0000000527077291 */ /* 0x000fca000f8e503f */
[----:B------:R-:W-:Y:S02]  /*1330*/  UMOV UR8, UR6 ;  /* 0x0000000600087c82 */ /* 0x000fe40008000000 */
[----:B------:R-:W-:Y:S02]  /*1340*/  UMOV UR10, UR7 ;  /* 0x00000007000a7c82 */ /* 0x000fe40008000000 */
[----:B------:R-:W-:Y:S01]  /*1350*/  HGMMA.64x128x16.F32 R88, gdesc[UR8], RZ, !UPT, gsb0 ;  /* 0x01e00000085879f0 */ /* 0x000fe2000c0008ff */
[----:B------:R-:W-:Y:S01]  /*1360*/  UIADD3 UR8, UR6, 0x400, URZ ;  /* 0x0000040006087890 */ /* 0x000fe2000fffe03f */
[----:B------:R-:W-:Y:S01]  /*1370*/  UMOV UR9, 0x40000040 ;  /* 0x4000004000097882 */ /* 0x000fe20000000000 */
[----:B------:R-:W-:Y:S02]  /*1380*/  WARPGROUP.DEPBAR.LE gsb0, 0x0 ;  /* 0x00008000000079c5 */ /* 0x000fe40000010000 */
[----:B------:R-:W-:-:S07]  /*1390*/  WARPGROUP.ARRIVE ;  /* 0x00000000000079c5 */ /* 0x000fce0000000000 */
[----:B------:R-:W-:Y:S01]  /*13a0*/  HGMMA.64x128x16.F32 R24, gdesc[UR8], RZ, !UPT, gsb0 ;  /* 0x01e00000081879f0 */ /* 0x000fe2000c0008ff */
[----:B------:R-:W-:Y:S02]  /*13b0*/  UIADD3 UR8, UR6, 0x2, URZ ;  /* 0x0000000206087890 */ /* 0x000fe4000fffe03f */
[----:B------:R-:W-:Y:S01]  /*13c0*/  UIADD3 UR10, UR7, 0x2, URZ ;  /* 0x00000002070a7890 */ /* 0x000fe2000fffe03f */
[----:B------:R-:W-:Y:S01]  /*13d0*/  UMOV UR9, 0x40000040 ;  /* 0x4000004000097882 */ /* 0x000fe20000000000 */
[----:B------:R-:W-:Y:S01]  /*13e0*/  UMOV UR11, 0x40000040 ;  /* 0x40000040000b7882 */ /* 0x000fe20000000000 */
[----:B------:R-:W-:Y:S02]  /*13f0*/  WARPGROUP.DEPBAR.LE gsb0, 0x0 ;  /* 0x00008000000079c5 */ /* 0x000fe40000010000 */
[----:B------:R-:W-:-:S06]  /*1400*/  WARPGROUP.ARRIVE ;  /* 0x00000000000079c5 */ /* 0x000fcc0000000000 */
[----:B------:R-:W-:Y:S01]  /*1410*/  HGMMA.64x128x16.F32 R88, gdesc[UR8], R88, gsb0 ;  /* 0x01e00000085879f0 */ /* 0x000fe20008000858 */
[----:B------:R-:W-:Y:S01]  /*1420*/  UIADD3 UR8, UR6, 0x402, URZ ;  /* 0x0000040206087890 */ /* 0x000fe2000fffe03f */
[----:B------:R-:W-:Y:S01]  /*1430*/  UMOV UR9, 0x40000040 ;  /* 0x4000004000097882 */ /* 0x000fe20000000000 */
[----:B------:R-:W-:Y:S02]  /*1440*/  WARPGROUP.DEPBAR.LE gsb0, 0x0 ;  /* 0x00008000000079c5 */ /* 0x000fe40000010000 */
[----:B------:R-:W-:-:S07]  /*1450*/  WARPGROUP.ARRIVE ;  /* 0x00000000000079c5 */ /* 0x000fce0000000000 */
[----:B------:R-:W-:Y:S01]  /*1460*/  HGMMA.64x128x16.F32 R24, gdesc[UR8], R24, gsb0 ;  /* 0x01e00000081879f0 */ /* 0x000fe20008000818 */
        /* <DEDUP_REMOVED lines=23> */
[----:B------:R-:W-:Y:S03]  /*15e0*/  HGMMA.64x128x16.F32 R24, gdesc[UR8], R24, gsb0 ;  /* 0x01e00000081879f0 */ /* 0x000fe60008000818 */
[----:B------:R-:W-:Y:S02]  /*15f0*/  WARPGROUP.DEPBAR.LE gsb0, 0x0 ;  /* 0x00008000000079c5 */ /* 0x000fe40000010000 */
[----:B------:R-:W-:Y:S05]  /*1600*/  @!P1 BRA `(.L_x_18) ;  /* 0x0000000400689947 */ /* 0x000fea0003800000 */
[----:B------:R-:W-:-:S04]  /*1610*/  UIADD3 UR6, UR39, 0x1, URZ ;  /* 0x0000000127067890 */ /* 0x000fc8000fffe03f */
[----:B------:R-:W-:-:S04]  /*1620*/  UISETP.NE.AND UP0, UPT, UR6, 0x5, UPT ;  /* 0x000000050600788c */ /* 0x000fc8000bf05270 */
[----:B------:R-:W-:Y:S02]  /*1630*/  USEL UR7, URZ, 0x1, UP0 ;  /* 0x000000013f077887 */ /* 0x000fe40008000000 */
[----:B------:R-:W-:Y:S02]  /*1640*/  USEL UR6, UR6, URZ, UP0 ;  /* 0x0000003f06067287 */ /* 0x000fe40008000000 */
[----:B------:R-:W-:-:S06]  /*1650*/  ULOP3.LUT UR7, UR38, UR7, URZ, 0x3c, !UPT ;  /* 0x0000000726077292 */ /* 0x000fcc000f8e3c3f */
[----:B01----:R-:W-:Y:S01]  /*1660*/  IMAD.U32 R5, RZ, RZ, UR7 ;  /* 0x00000007ff057e24 */ /* 0x003fe2000f8e00ff */
[----:B------:R-:W-:-:S06]  /*1670*/  UMOV UR7, UR39 ;  /* 0x0000002700077c82 */ /* 0x000fcc0008000000 */
.L_x_25:
[----:B01----:R-:W-:Y:S05]  /*1680*/  @!P0 BRA `(.L_x_19) ;  /* 0x0000000000048947 */ /* 0x003fea0003800000 */
[----:B------:R-:W-:Y:S01]  /*1690*/  BPT.TRAP 0x1 ;  /* 0x000000040000795c */ /* 0x000fe20000300000 */
.L_x_19:
[----:B------:R-:W0:Y:S01]  /*16a0*/  S2UR UR9, SR_CgaCtaId ;  /* 0x00000000000979c3 */ /* 0x000e220000008800 */
[----:B------:R-:W-:Y:S01]  /*16b0*/  UMOV UR8, 0x400 ;  /* 0x0000040000087882 */ /* 0x000fe20000000000 */
[----:B------:R-:W-:Y:S01]  /*16c0*/  SHF.L.U32 R3, R5, 0x1f, RZ ;  /* 0x0000001f05037819 */ /* 0x000fe200000006ff */
[----:B0-----:R-:W-:-:S04]  /*16d0*/  ULEA UR14, UR9, UR8, 0x18 ;  /* 0x00000008090e7291 */ /* 0x001fc8000f8ec03f */
[----:B------:R-:W-:-:S09]  /*16e0*/  ULEA UR8, UR6, UR14, 0x3 ;  /* 0x0000000e06087291 */ /* 0x000fd2000f8e183f */
[----:B------:R0:W1:Y:S01]  /*16f0*/  SYNCS.PHASECHK.TRANS64.TRYWAIT P1, [UR8], R3 ;  /* 0x00000003ff0075a7 */ /* 0x0000620008020148 */
[----:B------:R-:W-:Y:S05]  /*1700*/  @!P0 BRA `(.L_x_20) ;  /* 0x0000000000048947 */ /* 0x000fea0003800000 */
[----:B------:R-:W-:Y:S01]  /*1710*/  BPT.TRAP 0x1 ;  /* 0x000000040000795c */ /* 0x000fe20000300000 */
.L_x_20:
[----:B-1----:R-:W-:Y:S05]  /*1720*/  @P1 BRA `(.L_x_21) ;  /* 0x0000000000081947 */ /* 0x002fea0003800000 */
[----:B------:R-:W1:Y:S02]  /*1730*/  SYNCS.PHASECHK.TRANS64.TRYWAIT P1, [UR8], R3 ;  /* 0x00000003ff0075a7 */ /* 0x000e640008020148 */
[----:B-1----:R-:W-:Y:S05]  /*1740*/  @!P1 BRA `(.L_x_22) ;  /* 0x000000a800f09947 */ /* 0x002fea0003800000 */
.L_x_21:
[----:B------:R-:W-:Y:S01]  /*1750*/  UIMAD UR12, UR6, 0x600, UR4 ;  /* 0x00000600060c78a4 */ /* 0x000fe2000f8e0204 */
[----:B------:R-:W-:Y:S01]  /*1760*/  WARPGROUP.ARRIVE ;  /* 0x00000000000079c5 */ /* 0x000fe20000000000 */
[----:B------:R-:W-:Y:S01]  /*1770*/  ULEA UR13, UR6, UR5, 0xa ;  /* 0x00000005060d7291 */ /* 0x000fe2000f8e503f */
[----:B------:R-:W-:Y:S01]  /*1780*/  UMOV UR9, 0x40000040 ;  /* 0x4000004000097882 */ /* 0x000fe20000000000 */
[----:B------:R-:W-:-:S03]  /*1790*/  UMOV UR11, 0x40000040 ;  /* 0x40000040000b7882 */ /* 0x000fc60000000000 */
[----:B------:R-:W-:Y:S02]  /*17a0*/  UMOV UR8, UR12 ;  /* 0x0000000c00087c82 */ /* 0x000fe40008000000 */
[----:B------:R-:W-:Y:S02]  /*17b0*/  UMOV UR10, UR13 ;  /* 0x0000000d000a7c82 */ /* 0x000fe40008000000 */
        /* <DEDUP_REMOVED lines=44> */
[----:B------:R-:W-:Y:S01]  /*1a80*/  BPT.TRAP 0x1 ;  /* 0x000000040000795c */ /* 0x000fe20000300000 */
.L_x_23:
[----:B------:R-:W-:Y:S01]  /*1a90*/  ULEA UR8, UR7, UR14, 0x3 ;  /* 0x0000000e07087291 */ /* 0x000fe2000f8e183f */
[----:B------:R-:W-:-:S03]  /*1aa0*/  ISETP.GT.U32.AND P1, PT, R19, 0x1, PT ;  /* 0x000000011300780c */ /* 0x000fc60003f24070 */
[----:B------:R-:W-:-:S04]  /*1ab0*/  UIADD3 UR8, UR8, 0x28, URZ ;  /* 0x0000002808087890 */ /* 0x000fc8000fffe03f */
[----:B------:R-:W-:-:S09]  /*1ac0*/  UPRMT UR8, URZ, 0x654, UR8 ;  /* 0x000006543f087896 */ /* 0x000fd20008000008 */
[----:B------:R-:W-:Y:S01]  /*1ad0*/  SYNCS.ARRIVE.TRANS64.RED.A1T0 RZ, [UR8], RZ ;  /* 0x000000ffffff79a7 */ /* 0x000fe20008100408 */
[----:B------:R-:W-:Y:S05]  /*1ae0*/  @P1 BRA `(.L_x_24) ;  /* 0x0000000000041947 */ /* 0x000fea0003800000 */
[----:B------:R-:W-:Y:S01]  /*1af0*/  BPT.TRAP 0x1 ;  /* 0x000000040000795c */ /* 0x000fe20000300000 */
.L_x_24:
[----:B------:R-:W-:Y:S01]  /*1b00*/  UIADD3 UR6, UR6, 0x1, URZ ;  /* 0x0000000106067890 */ /* 0x000fe2000fffe03f */
[C---:B------:R-:W-:Y:S01]  /*1b10*/  ISETP.GT.AND P1, PT, R0.reuse, 0x1, PT ;  /* 0x000000010000780c */ /* 0x040fe20003f24270 */
[----:B------:R-:W-:Y:S01]  /*1b20*/  UIADD3 UR7, UR7, 0x1, URZ ;  /* 0x0000000107077890 */ /* 0x000fe2000fffe03f */
[----:B------:R-:W-:Y:S01]  /*1b30*/  VIADD R0, R0, 0xffffffff ;  /* 0xffffffff00007836 */ /* 0x000fe20000000000 */
[----:B------:R-:W-:Y:S02]  /*1b40*/  UISETP.NE.AND UP0, UPT, UR6, 0x5, UPT ;  /* 0x000000050600788c */ /* 0x000fe4000bf05270 */
[----:B------:R-:W-:Y:S02]  /*1b50*/  UISETP.NE.AND UP1, UPT, UR7, 0x5, UPT ;  /* 0x000000050700788c */ /* 0x000fe4000bf25270 */
[----:B------:R-:W-:Y:S02]  /*1b60*/  USEL UR8, URZ, 0x1, UP0 ;  /* 0x000000013f087887 */ /* 0x000fe40008000000 */
[----:B------:R-:W-:-:S02]  /*1b70*/  USEL UR6, UR6, URZ, UP0 ;  /* 0x0000003f06067287 */ /* 0x000fc40008000000 */
[----:B------:R-:W-:Y:S02]  /*1b80*/  USEL UR7, UR7, URZ, UP1 ;  /* 0x0000003f07077287 */ /* 0x000fe40008800000 */
[----:B------:R-:W-:Y:S01]  /*1b90*/  LOP3.LUT R5, R5, UR8, RZ, 0x3c, !PT ;  /* 0x0000000805057c12 */ /* 0x000fe2000f8e3cff */
[----:B------:R-:W-:Y:S09]  /*1ba0*/  @P1 BRA `(.L_x_25) ;  /* 0xfffffff800b41947 */ /* 0x000ff2000383ffff */
.L_x_18:
[----:B------:R-:W2:Y:S02]  /*1bb0*/  LDC R0, c[0x0][0x28c] ;  /* 0x0000a300ff007b82 */ /* 0x000ea40000000800 */
[----:B--2---:R-:W-:-:S13]  /*1bc0*/  ISETP.GE.AND P1, PT, R0, 0x1, PT ;  /* 0x000000010000780c */ /* 0x004fda0003f26270 */
[----:B------:R-:W-:Y:S05]  /*1bd0*/  @!P1 BRA `(.L_x_26) ;  /* 0x0000000000489947 */ /* 0x000fea0003800000 */
[----:B------:R-:W-:Y:S05]  /*1be0*/  @!P0 BRA `(.L_x_27) ;  /* 0x0000000000048947 */ /* 0x000fea0003800000 */
[----:B------:R-:W-:Y:S01]  /*1bf0*/  BPT.TRAP 0x1 ;  /* 0x000000040000795c */ /* 0x000fe20000300000 */
.L_x_27:
[----:B------:R-:W2:Y:S01]  /*1c00*/  S2UR UR7, SR_CgaCtaId ;  /* 0x00000000000779c3 */ /* 0x000ea20000008800 */
[----:B------:R-:W-:Y:S01]  /*1c10*/  UISETP.LT.AND UP0, UPT, UR40, 0x1, UPT ;  /* 0x000000012800788c */ /* 0x000fe2000bf01270 */
[----:B------:R-:W-:-:S03]  /*1c20*/  ISETP.GT.U32.AND P0, PT, R19, 0x1, PT ;  /* 0x000000011300780c */ /* 0x000fc60003f04070 */
[----:B------:R-:W-:-:S04]  /*1c30*/  USEL UR6, UR40, 0x1, UP0 ;  /* 0x0000000128067887 */ /* 0x000fc80008000000 */
[----:B------:R-:W-:-:S04]  /*1c40*/  UIADD3 UR6, UR39, UR40, -UR6 ;  /* 0x0000002827067290 */ /* 0x000fc8000fffe806 */
[----:B------:R-:W-:-:S04]  /*1c50*/  UIMAD.WIDE.U32 UR4, UR6, -0x33333333, URZ ;  /* 0xcccccccd060478a5 */ /* 0x000fc8000f8e003f */
[----:B------:R-:W-:-:S03]  /*1c60*/  USHF.R.U32.HI UR4, URZ, 0x2, UR5 ;  /* 0x000000023f047899 */ /* 0x000fc60008011605 */
[----:B------:R-:W-:Y:S01]  /*1c70*/  UMOV UR5, 0x400 ;  /* 0x0000040000057882 */ /* 0x000fe20000000000 */
[----:B------:R-:W-:Y:S02]  /*1c80*/  UIMAD UR6, UR4, -0x5, UR6 ;  /* 0xfffffffb040678a4 */ /* 0x000fe4000f8e0206 */
[----:B--2---:R-:W-:-:S04]  /*1c90*/  ULEA UR5, UR7, UR5, 0x18 ;  /* 0x0000000507057291 */ /* 0x004fc8000f8ec03f */
[----:B------:R-:W-:-:S04]  /*1ca0*/  ULEA UR6, UR6, UR5, 0x3 ;  /* 0x0000000506067291 */ /* 0x000fc8000f8e183f */
[----:B------:R-:W-:-:S04]  /*1cb0*/  UIADD3 UR6, UR6, 0x28, URZ ;  /* 0x0000002806067890 */ /* 0x000fc8000fffe03f */
[----:B------:R-:W-:-:S09]  /*1cc0*/  UPRMT UR6, URZ, 0x654, UR6 ;  /* 0x000006543f067896 */ /* 0x000fd20008000006 */
[----:B------:R-:W-:Y:S01]  /*1cd0*/  SYNCS.ARRIVE.TRANS64.RED.A1T0 RZ, [UR6], RZ ;  /* 0x000000ffffff79a7 */ /* 0x000fe20008100406 */
[----:B------:R-:W-:Y:S05]  /*1ce0*/  @P0 BRA `(.L_x_26) ;  /* 0x0000000000040947 */ /* 0x000fea0003800000 */
[----:B------:R-:W-:Y:S01]  /*1cf0*/  BPT.TRAP 0x1 ;  /* 0x000000040000795c */ /* 0x000fe20000300000 */
.L_x_26:
[----:B01----:R-:W0:Y:S01]  /*1d00*/  LDC R5, c[0x0][0x288] ;  /* 0x0000a200ff057b82 */ /* 0x003e220000000800 */
[----:B------:R-:W-:Y:S01]  /*1d10*/  LOP3.LUT R0, R22, 0x1, RZ, 0xc0, !PT ;  /* 0x0000000116007812 */ /* 0x000fe200078ec0ff */
[----:B------:R-:W-:Y:S01]  /*1d20*/  IMAD.SHL.U32 R153, R153, 0x80, RZ ;  /* 0x0000008099997824 */ /* 0x000fe200078e00ff */
[----:B------:R-:W-:Y:S01]  /*1d30*/  SHF.R.U32.HI R3, RZ, 0x2, R18 ;  /* 0x00000002ff037819 */ /* 0x000fe20000011612 */
[----:B------:R-:W-:Y:S01]  /*1d40*/  UIADD3 UR39, UR40, UR39, URZ ;  /* 0x0000002728277290 */ /* 0x000fe2000fffe03f */
[----:B------:R-:W-:Y:S01]  /*1d50*/  LOP3.LUT R4, R18, 0x60, RZ, 0xc0, !PT ;  /* 0x0000006012047812 */ /* 0x000fe200078ec0ff */
[----:B------:R-:W-:Y:S01]  /*1d60*/  IMAD.SHL.U32 R8, R0, 0x40, RZ ;  /* 0x0000004000087824 */ /* 0x000fe200078e00ff */
[----:B------:R-:W-:Y:S01]  /*1d70*/  LOP3.LUT R3, R3, 0x7, RZ, 0xc0, !PT ;  /* 0x0000000703037812 */ /* 0x000fe200078ec0ff */
[----:B------:R-:W-:Y:S01]  /*1d80*/  UISETP.GT.U32.AND UP0, UPT, UR39, 0x4, UPT ;  /* 0x000000042700788c */ /* 0x000fe2000bf04070 */
[----:B------:R-:W-:Y:S01]  /*1d90*/  SHF.R.U32.HI R4, RZ, 0x1, R4 ;  /* 0x00000001ff047819 */ /* 0x000fe20000011604 */
[----:B------:R-:W-:Y:S01]  /*1da0*/  ULDC UR7, c[0x0][0x284] ;  /* 0x0000a10000077ab9 */ /* 0x000fe20000000800 */
[--C-:B------:R-:W-:Y:S01]  /*1db0*/  LOP3.LUT R8, R8, 0x40, R3.reuse, 0xe2, !PT ;  /* 0x0000004008087812 */ /* 0x100fe200078ee203 */
[----:B------:R-:W-:Y:S01]  /*1dc0*/  UISETP.LT.U32.AND UP0, UPT, UR40, 0x5, UP0 ;  /* 0x000000052800788c */ /* 0x000fe20008701070 */
[-C--:B------:R-:W-:Y:S01]  /*1dd0*/  IADD3 R3, RZ, -R4.reuse, -R3 ;  /* 0x80000004ff037210 */ /* 0x080fe20007ffe803 */
[----:B------:R-:W-:Y:S01]  /*1de0*/  UISETP.GE.U32.AND UP1, UPT, UR40, 0x5, UPT ;  /* 0x000000052800788c */ /* 0x000fe2000bf26070 */
[----:B------:R-:W-:Y:S01]  /*1df0*/  LOP3.LUT R8, R8, R4, RZ, 0xfc, !PT ;  /* 0x0000000408087212 */ /* 0x000fe200078efcff */
[----:B------:R-:W-:Y:S01]  /*1e00*/  ULDC.64 UR8, c[0x0][0x5d0] ;  /* 0x0001740000087ab9 */ /* 0x000fe20000000a00 */
[----:B------:R-:W-:Y:S01]  /*1e10*/  SHF.L.U32 R4, R18, 0x1, RZ ;  /* 0x0000000112047819 */ /* 0x000fe200000006ff */
[----:B------:R-:W-:Y:S01]  /*1e20*/  IMAD R3, R0, -0x40, R3 ;  /* 0xffffffc000037824 */ /* 0x000fe200078e0203 */
[----:B------:R-:W-:Y:S01]  /*1e30*/  LOP3.LUT R0, R18, 0x3, RZ, 0xc0, !PT ;  /* 0x0000000312007812 */ /* 0x000fe200078ec0ff */
[----:B------:R-:W-:Y:S01]  /*1e40*/  UIMAD.WIDE.U32 UR4, UR39, -0x33333333, URZ ;  /* 0xcccccccd270478a5 */ /* 0x000fe2000f8e003f */
[----:B------:R-:W-:Y:S01]  /*1e50*/  SHF.R.S32.HI R21, RZ, 0x1f, R23 ;  /* 0x0000001fff157819 */ /* 0x000fe20000011417 */
[----:B------:R-:W-:Y:S01]  /*1e60*/  USEL UR6, URZ, 0x1, !UP0 ;  /* 0x000000013f067887 */ /* 0x000fe2000c000000 */
[C---:B------:R-:W-:Y:S01]  /*1e70*/  LOP3.LUT R4, R153.reuse, 0x6, R4, 0xf8, !PT ;  /* 0x0000000699047812 */ /* 0x040fe200078ef804 */
[----:B0-----:R-:W-:Y:S01]  /*1e80*/  IMAD R10, R0, -0x2, R5 ;  /* 0xfffffffe000a7824 */ /* 0x001fe200078e0205 */
[----:B------:R-:W-:Y:S01]  /*1e90*/  ISETP.GE.AND P0, PT, R153, R5, PT ;  /* 0x000000059900720c */ /* 0x000fe20003f06270 */
[----:B------:R-:W-:Y:S01]  /*1ea0*/  IMAD R0, R152, 0xc0, RZ ;  /* 0x000000c098007824 */ /* 0x000fe200078e02ff */
[----:B------:R-:W-:Y:S01]  /*1eb0*/  SHF.R.S32.HI R5, RZ, 0x1f, R4 ;  /* 0x0000001fff057819 */ /* 0x000fe20000011404 */
[----:B------:R-:W-:Y:S01]  /*1ec0*/  IMAD R6, R21, UR8, RZ ;  /* 0x0000000815067c24 */ /* 0x000fe2000f8e02ff */
[----:B------:R-:W-:Y:S01]  /*1ed0*/  USHF.R.U32.HI UR4, URZ, 0x2, UR5 ;  /* 0x000000023f047899 */ /* 0x000fe20008011605 */
[----:B------:R-:W-:Y:S01]  /*1ee0*/  IMAD.MOV.U32 R9, RZ, RZ, RZ ;  /* 0x000000ffff097224 */ /* 0x000fe200078e00ff */
[C---:B------:R-:W-:Y:S01]  /*1ef0*/  ISETP.GE.OR P0, PT, R0.reuse, UR7, P0 ;  /* 0x0000000700007c0c */ /* 0x040fe20008706670 */
[----:B------:R-:W-:Y:S01]  /*1f00*/  ULOP3.LUT UR38, UR38, UR6, URZ, 0x3c, !UPT ;  /* 0x0000000626267292 */ /* 0x000fe2000f8e3c3f */
[C---:B------:R-:W-:Y:S01]  /*1f10*/  IMAD R11, R23.reuse, UR9, R6 ;  /* 0x00000009170b7c24 */ /* 0x040fe2000f8e0206 */
[----:B------:R-:W-:Y:S01]  /*1f20*/  UIMAD UR39, UR4, -0x5, UR39 ;  /* 0xfffffffb042778a4 */ /* 0x000fe2000f8e0227 */
[----:B------:R-:W-:Y:S01]  /*1f30*/  IMAD.WIDE.U32 R6, R23, UR8, R4 ;  /* 0x0000000817067c25 */ /* 0x000fe2000f8e0004 */
[----:B------:R-:W-:Y:S01]  /*1f40*/  IADD3 R3, -R0, UR7, R3 ;  /* 0x0000000700037c10 */ /* 0x000fe2000fffe103 */
[----:B------:R-:W-:-:S02]  /*1f50*/  @UP1 ULOP3.LUT UR38, UR38, 0x1, UR4, 0x78, !UPT ;  /* 0x0000000126261892 */ /* 0x000fc4000f8e7804 */
[----:B------:R-:W-:-:S04]  /*1f60*/  IMAD.WIDE R8, R152, 0xc0, R8 ;  /* 0x000000c098087825 */ /* 0x000fc800078e0208 */
[----:B------:R-:W-:Y:S02]  /*1f70*/  IMAD.IADD R0, R10, 0x1, -R153 ;  /* 0x000000010a007824 */ /* 0x000fe400078e0a99 */
[----:B------:R-:W-:Y:S02]  /*1f80*/  IMAD.IADD R11, R7, 0x1, R11 ;  /* 0x00000001070b7824 */ /* 0x000fe400078e020b */
[----:B------:R-:W-:Y:S02]  /*1f90*/  IMAD.MOV.U32 R152, RZ, RZ, -0x1 ;  /* 0xffffffffff987424 */ /* 0x000fe400078e00ff */
[----:B------:R-:W-:Y:S01]  /*1fa0*/  IMAD.MOV.U32 R10, RZ, RZ, R6 ;  /* 0x000000ffff0a7224 */ /* 0x000fe200078e0006 */
[----:B------:R-:W-:Y:S06]  /*1fb0*/  @P0 BRA `(.L_x_28) ;  /* 0x0000008400680947 */ /* 0x000fec0003800000 */
[----:B------:R-:W0:Y:S01]  /*1fc0*/  LDC.64 R6, c[0x0][0x5c8] ;  /* 0x00017200ff067b82 */ /* 0x000e220000000a00 */
[----:B-----5:R-:W-:Y:S01]  /*1fd0*/  FSETP.NEU.AND P0, PT, R155, RZ, PT ;  /* 0x000000ff9b00720b */ /* 0x020fe20003f0d000 */
[----:B------:R-:W-:Y:S01]  /*1fe0*/  BSSY B0, `(.L_x_28) ;  /* 0x0000857000007945 */ /* 0x000fe20003800000 */
[----:B------:R-:W-:-:S04]  /*1ff0*/  ISETP.GT.AND P3, PT, R3, RZ, PT ;  /* 0x000000ff0300720c */ /* 0x000fc80003f64270 */
[----:B------:R-:W-:Y:S01]  /*2000*/  ISETP.GT.AND P1, PT, R0, RZ, P3 ;  /* 0x000000ff0000720c */ /* 0x000fe20001f24270 */
[-C--:B0-----:R-:W-:Y:S02]  /*2010*/  IMAD R12, R9, R6.reuse, RZ ;  /* 0x00000006090c7224 */ /* 0x081fe400078e02ff */
[----:B------:R-:W-:-:S04]  /*2020*/  IMAD.WIDE.U32 R166, R8, R6, R10 ;  /* 0x0000000608a67225 */ /* 0x000fc800078e000a */
[----:B------:R-:W-:-:S04]  /*2030*/  IMAD R11, R8, R7, R12 ;  /* 0x00000007080b7224 */ /* 0x000fc800078e020c */
[----:B------:R-:W-:Y:S01]  /*2040*/  IMAD.IADD R169, R167, 0x1, R11 ;  /* 0x00000001a7a97824 */ /* 0x000fe200078e020b */
[----:B------:R-:W-:Y:S06]  /*2050*/  @!P0 BRA `(.L_x_29) ;  /* 0x0000006000088947 */ /* 0x000fec0003800000 */
[----:B------:R-:W0:Y:S01]  /*2060*/  LDC.64 R12, c[0x0][0x5b8] ;  /* 0x00016e00ff0c7b82 */ /* 0x000e220000000a00 */
[----:B------:R-:W-:-:S07]  /*2070*/  ULDC.64 UR4, c[0x0][0x5c0] ;  /* 0x0001700000047ab9 */ /* 0x000fce0000000a00 */
[----:B------:R-:W1:Y:S08]  /*2080*/  LDC.64 R14, c[0x0][0x5b0] ;  /* 0x00016c00ff0e7b82 */ /* 0x000e700000000a00 */
[----:B------:R-:W2:Y:S01]  /*2090*/  LDC.64 R10, c[0x0][0x5a8] ;  /* 0x00016a00ff0a7b82 */ /* 0x000ea20000000a00 */
[----:B0-----:R-:W-:-:S04]  /*20a0*/  IMAD R20, R21, R12, RZ ;  /* 0x0000000c15147224 */ /* 0x001fc800078e02ff */
[C---:B------:R-:W-:Y:S02]  /*20b0*/  IMAD R13, R23.reuse, R13, R20 ;  /* 0x0000000d170d7224 */ /* 0x040fe400078e0214 */
[----:B------:R-:W-:-:S04]  /*20c0*/  IMAD.WIDE.U32 R20, R23, R12, R4 ;  /* 0x0000000c17147225 */ /* 0x000fc800078e0004 */
[-C--:B-1----:R-:W-:Y:S01]  /*20d0*/  IMAD R153, R9, R14.reuse, RZ ;  /* 0x0000000e09997224 */ /* 0x082fe200078e02ff */
[----:B------:R-:W-:Y:S01]  /*20e0*/  IADD3 R157, R21, R13, RZ ;  /* 0x0000000d159d7210 */ /* 0x000fe20007ffe0ff */
[----:B------:R-:W-:Y:S02]  /*20f0*/  IMAD.MOV.U32 R156, RZ, RZ, R20 ;  /* 0x000000ffff9c7224 */ /* 0x000fe400078e0014 */
[C---:B------:R-:W-:Y:S02]  /*2100*/  IMAD R165, R8.reuse, R15, R153 ;  /* 0x0000000f08a57224 */ /* 0x040fe400078e0299 */
[----:B------:R-:W-:-:S04]  /*2110*/  IMAD.WIDE.U32 R158, R8, R14, R156 ;  /* 0x0000000e089e7225 */ /* 0x000fc800078e009c */
[----:B------:R-:W-:Y:S01]  /*2120*/  IMAD.IADD R153, R159, 0x1, R165 ;  /* 0x000000019f997824 */ /* 0x000fe200078e02a5 */
[----:B--2---:R-:W-:-:S04]  /*2130*/  LEA R160, P0, R158, R10, 0x1 ;  /* 0x0000000a9ea07211 */ /* 0x004fc800078008ff */
[----:B------:R-:W-:-:S05]  /*2140*/  LEA.HI.X R161, R158, R11, R153, 0x1, P0 ;  /* 0x0000000b9ea17211 */ /* 0x000fca00000f0c99 */
[----:B------:R-:W2:Y:S01]  /*2150*/  @P1 LDG.E.LTC128B.U16 R153, desc[UR36][R160.64] ;  /* 0x00000024a0991981 */ /* 0x000ea2000c1e1520 */
[----:B------:R-:W-:Y:S01]  /*2160*/  IMAD.WIDE.U32 R162, R8, R14, R4 ;  /* 0x0000000e08a27225 */ /* 0x000fe200078e0004 */
[----:B------:R-:W-:Y:S01]  /*2170*/  ISETP.GT.AND P2, PT, R0, 0x1, P3 ;  /* 0x000000010000780c */ /* 0x000fe20001f44270 */
[----:B------:R-:W-:Y:S02]  /*2180*/  BSSY B1, `(.L_x_30) ;  /* 0x0000012000017945 */ /* 0x000fe40003800000 */
[----:B------:R-:W-:Y:S02]  /*2190*/  IMAD.IADD R163, R165, 0x1, R163 ;  /* 0x00000001a5a37824 */ /* 0x000fe400078e02a3 */
[----:B------:R-:W-:-:S04]  /*21a0*/  IMAD.WIDE.U32 R162, R23, R12, R162 ;  /* 0x0000000c17a27225 */ /* 0x000fc800078e00a2 */
[----:B--2---:R-:W-:-:S05]  /*21b0*/  HADD2.F32 R158, -RZ, R153.H0_H0 ;  /* 0x20000099ff9e7230 */ /* 0x004fca0000004100 */
[----:B------:R-:W-:Y:S01]  /*21c0*/  FMUL R159, R158, R155 ;  /* 0x0000009b9e9f7220 */ /* 0x000fe20000400000 */
[----:B------:R-:W-:-:S03]  /*21d0*/  LEA R158, P0, R166, UR4, 0x1 ;  /* 0x00000004a69e7c11 */ /* 0x000fc6000f8008ff */
[----:B------:R-:W-:Y:S01]  /*21e0*/  FFMA R159, R88, R154, R159 ;  /* 0x0000009a589f7223 */ /* 0x000fe2000000009f */
[----:B------:R-:W-:-:S04]  /*21f0*/  IMAD.IADD R88, R13, 0x1, R163 ;  /* 0x000000010d587824 */ /* 0x000fc800078e02a3 */
[----:B------:R-:W-:Y:S02]  /*2200*/  F2FP.F16.F32.PACK_AB R161, RZ, R159 ;  /* 0x0000009fffa1723e */ /* 0x000fe400000000ff */
[----:B------:R-:W-:Y:S02]  /*2210*/  LEA.HI.X R159, R166, UR5, R169, 0x1, P0 ;  /* 0x00000005a69f7c11 */ /* 0x000fe400080f0ca9 */
[----:B------:R-:W-:Y:S02]  /*2220*/  PRMT R163, R161, 0x7610, R163 ;  /* 0x00007610a1a37816 */ /* 0x000fe400000000a3 */
[----:B------:R-:W-:-:S03]  /*2230*/  LEA R160, P0, R162, R10, 0x1 ;  /* 0x0000000aa2a07211 */ /* 0x000fc600078008ff */
[----:B------:R0:W-:Y:S01]  /*2240*/  @P1 STG.E.U16 desc[UR36][R158.64], R163 ;  /* 0x000000a39e001986 */ /* 0x0001e2000c101524 */
[----:B------:R-:W-:Y:S01]  /*2250*/  LEA.HI.X R161, R162, R11, R88, 0x1, P0 ;  /* 0x0000000ba2a17211 */ /* 0x000fe200000f0c58 */
[C---:B------:R-:W-:Y:S01]  /*2260*/  IMAD.SHL.U32 R162, R14.reuse, 0x8, RZ ;  /* 0x000000080ea27824 */ /* 0x040fe200078e00ff */
[----:B0-----:R-:W-:Y:S01]  /*2270*/  SHF.L.U64.HI R163, R14, 0x3, R15 ;  /* 0x000000030ea37819 */ /* 0x001fe2000001020f */
[----:B------:R-:W-:Y:S06]  /*2280*/  @!P2 BRA `(.L_x_31) ;  /* 0x000000000004a947 */ /* 0x000fec0003800000 */
[----:B------:R0:W5:Y:S02]  /*2290*/  LDG.E.LTC128B.U16 R153, desc[UR36][R160.64+0x2] ;  /* 0x00000224a0997981 */ /* 0x000164000c1e1520 */
.L_x_31:
[----:B------:R-:W-:Y:S05]  /*22a0*/  BSYNC B1 ;  /* 0x0000000000017941 */ /* 0x000fea0003800000 */
.L_x_30:
[----:B-----5:R-:W-:Y:S01]  /*22b0*/  HADD2.F32 R88, -RZ, R153.H0_H0 ;  /* 0x20000099ff587230 */ /* 0x020fe20000004100 */
[----:B------:R-:W-:Y:S01]  /*22c0*/  ISETP.GT.AND P0, PT, R3, 0x8, PT ;  /* 0x000000080300780c */ /* 0x000fe20003f04270 */
[----:B------:R-:W-:Y:S01]  /*22d0*/  IMAD.WIDE.U32 R168, R8, R14, R162 ;  /* 0x0000000e08a87225 */ /* 0x000fe200078e00a2 */
[----:B------:R-:W-:-:S03]  /*22e0*/  PRMT R170, R153, 0x7610, R170 ;  /* 0x0000761099aa7816 */ /* 0x000fc600000000aa */
[----:B------:R-:W-:Y:S01]  /*22f0*/  FMUL R88, R88, R155 ;  /* 0x0000009b58587220 */ /* 0x000fe20000400000 */
[----:B------:R-:W-:Y:S01]  /*2300*/  IMAD.IADD R169, R165, 0x1, R169 ;  /* 0x00000001a5a97824 */ /* 0x000fe200078e02a9 */
[----:B------:R-:W-:Y:S02]  /*2310*/  IADD3 R165, P4, R20, R168, RZ ;  /* 0x000000a814a57210 */ /* 0x000fe40007f9e0ff */
[----:B------:R-:W-:Y:S01]  /*2320*/  ISETP.GT.AND P1, PT, R0, RZ, P0 ;  /* 0x000000ff0000720c */ /* 0x000fe20000724270 */
[----:B------:R-:W-:Y:S01]  /*2330*/  FFMA R89, R89, R154, R88 ;  /* 0x0000009a59597223 */ /* 0x000fe20000000058 */
[----:B------:R-:W-:Y:S02]  /*2340*/  IADD3.X R166, R169, R157, RZ, P4, !PT ;  /* 0x0000009da9a67210 */ /* 0x000fe400027fe4ff */
[----:B------:R-:W-:Y:S02]  /*2350*/  LEA R88, P4, R165, R10, 0x1 ;  /* 0x0000000aa5587211 */ /* 0x000fe400078808ff */
[----:B------:R-:W-:-:S02]  /*2360*/  F2FP.F16.F32.PACK_AB R167, RZ, R89 ;  /* 0x00000059ffa7723e */ /* 0x000fc400000000ff */
[----:B------:R-:W-:-:S03]  /*2370*/  LEA.HI.X R89, R165, R11, R166, 0x1, P4 ;  /* 0x0000000ba5597211 */ /* 0x000fc600020f0ca6 */
[----:B------:R1:W-:Y:S04]  /*2380*/  @P2 STG.E.U16 desc[UR36][R158.64+0x2], R167 ;  /* 0x000002a79e002986 */ /* 0x0003e8000c101524 */
[----:B------:R2:W3:Y:S01]  /*2390*/  @P1 LDG.E.LTC128B.U16 R170, desc[UR36][R88.64] ;  /* 0x0000002458aa1981 */ /* 0x0004e2000c1e1520 */
[----:B------:R-:W-:Y:S01]  /*23a0*/  IMAD.SHL.U32 R153, R6, 0x10, RZ ;  /* 0x0000001006997824 */ /* 0x000fe200078e00ff */
[----:B------:R-:W-:Y:S01]  /*23b0*/  IADD3 R168, P2, R4, R168, RZ ;  /* 0x000000a804a87210 */ /* 0x000fe20007f5e0ff */
[----:B------:R-:W-:Y:S04]  /*23c0*/  BSSY B1, `(.L_x_32) ;  /* 0x0000011000017945 */ /* 0x000fe80003800000 */
[----:B------:R-:W-:Y:S01]  /*23d0*/  IMAD.X R169, R5, 0x1, R169, P2 ;  /* 0x0000000105a97824 */ /* 0x000fe200010e06a9 */
[----:B------:R-:W-:Y:S01]  /*23e0*/  ISETP.GT.AND P2, PT, R0, 0x1, P0 ;  /* 0x000000010000780c */ /* 0x000fe20000744270 */
[----:B------:R-:W-:-:S04]  /*23f0*/  IMAD.WIDE.U32 R168, R23, R12, R168 ;  /* 0x0000000c17a87225 */ /* 0x000fc800078e00a8 */
[----:B------:R-:W-:Y:S01]  /*2400*/  IMAD.IADD R169, R13, 0x1, R169 ;  /* 0x000000010da97824 */ /* 0x000fe200078e02a9 */
[----:B--2---:R-:W-:-:S04]  /*2410*/  LEA R88, P5, R168, R10, 0x1 ;  /* 0x0000000aa8587211 */ /* 0x004fc800078a08ff */
[----:B------:R-:W-:Y:S01]  /*2420*/  LEA.HI.X R89, R168, R11, R169, 0x1, P5 ;  /* 0x0000000ba8597211 */ /* 0x000fe200028f0ca9 */
[----:B---3--:R-:W-:-:S05]  /*2430*/  HADD2.F32 R166, -RZ, R170.H0_H0 ;  /* 0x200000aaffa67230 */ /* 0x008fca0000004100 */
[----:B------:R-:W-:Y:S01]  /*2440*/  FMUL R165, R166, R155 ;  /* 0x0000009ba6a57220 */ /* 0x000fe20000400000 */
[----:B------:R-:W-:-:S03]  /*2450*/  IADD3 R166, P4, R153, R158, RZ ;  /* 0x0000009e99a67210 */ /* 0x000fc60007f9e0ff */
[----:B------:R-:W-:Y:S01]  /*2460*/  FFMA R90, R90, R154, R165 ;  /* 0x0000009a5a5a7223 */ /* 0x000fe200000000a5 */
[----:B------:R-:W-:-:S04]  /*2470*/  SHF.L.U64.HI R165, R6, 0x4, R7 ;  /* 0x0000000406a57819 */ /* 0x000fc80000010207 */
[----:B------:R-:W-:Y:S01]  /*2480*/  F2FP.F16.F32.PACK_AB R90, RZ, R90 ;  /* 0x0000005aff5a723e */ /* 0x000fe200000000ff */
[----:B-1----:R-:W-:-:S05]  /*2490*/  IMAD.X R167, R165, 0x1, R159, P4 ;  /* 0x00000001a5a77824 */ /* 0x002fca00020e069f */
[----:B------:R1:W-:Y:S01]  /*24a0*/  @P1 STG.E.U16 desc[UR36][R166.64], R90 ;  /* 0x0000005aa6001986 */ /* 0x0003e2000c101524 */
[----:B------:R-:W-:Y:S05]  /*24b0*/  @!P2 BRA `(.L_x_33) ;  /* 0x000000000004a947 */ /* 0x000fea0003800000 */
[----:B------:R2:W5:Y:S02]  /*24c0*/  LDG.E.LTC128B.U16 R170, desc[UR36][R88.64+0x2] ;  /* 0x0000022458aa7981 */ /* 0x000564000c1e1520 */
.L_x_33:
[----:B------:R-:W-:Y:S05]  /*24d0*/  BSYNC B1 ;  /* 0x0000000000017941 */ /* 0x000fea0003800000 */
.L_x_32:
[----:B-1---5:R-:W-:Y:S01]  /*24e0*/  HADD2.F32 R90, -RZ, R170.H0_H0 ;  /* 0x200000aaff5a7230 */ /* 0x022fe20000004100 */
[----:B------:R-:W-:Y:S01]  /*24f0*/  ISETP.GT.AND P1, PT, R0, 0x8, P3 ;  /* 0x000000080000780c */ /* 0x000fe20001f24270 */
[----:B------:R-:W-:Y:S03]  /*2500*/  BSSY B1, `(.L_x_34) ;  /* 0x000000a000017945 */ /* 0x000fe60003800000 */
[----:B------:R-:W-:-:S04]  /*2510*/  FMUL R90, R90, R155 ;  /* 0x0000009b5a5a7220 */ /* 0x000fc80000400000 */
[----:B------:R-:W-:Y:S01]  /*2520*/  FFMA R90, R91, R154, R90 ;  /* 0x0000009a5b5a7223 */ /* 0x000fe2000000005a */
[----:B------:R-:W-:-:S04]  /*2530*/  @P2 IMAD.MOV.U32 R91, RZ, RZ, R167 ;  /* 0x000000ffff5b2224 */ /* 0x000fc800078e00a7 */
[----:B------:R-:W-:-:S04]  /*2540*/  F2FP.F16.F32.PACK_AB R90, RZ, R90 ;  /* 0x0000005aff5a723e */ /* 0x000fc800000000ff */
[----:B------:R-:W-:Y:S01]  /*2550*/  PRMT R168, R90, 0x7610, R168 ;  /* 0x000076105aa87816 */ /* 0x000fe200000000a8 */
[----:B------:R-:W-:-:S05]  /*2560*/  @P2 IMAD.MOV.U32 R90, RZ, RZ, R166 ;  /* 0x000000ffff5a2224 */ /* 0x000fca00078e00a6 */
[----:B------:R1:W-:Y:S01]  /*2570*/  @P2 STG.E.U16 desc[UR36][R90.64+0x2], R168 ;  /* 0x000002a85a002986 */ /* 0x0003e2000c101524 */
[----:B------:R-:W-:Y:S05]  /*2580*/  @!P1 BRA `(.L_x_35) ;  /* 0x0000000000049947 */ /* 0x000fea0003800000 */
[----:B------:R3:W5:Y:S02]  /*2590*/  LDG.E.LTC128B.U16 R170, desc[UR36][R160.64+0x10] ;  /* 0x00001024a0aa7981 */ /* 0x000764000c1e1520 */
.L_x_35:
[----:B------:R-:W-:Y:S05]  /*25a0*/  BSYNC B1 ;  /* 0x0000000000017941 */ /* 0x000fea0003800000 */
.L_x_34:
[----:B-1---5:R-:W-:Y:S01]  /*25b0*/  HADD2.F32 R90, -RZ, R170.H0_H0 ;  /* 0x200000aaff5a7230 */ /* 0x022fe20000004100 */
[----:B------:R-:W-:Y:S01]  /*25c0*/  ISETP.GT.AND P2, PT, R0, 0x9, P3 ;  /* 0x000000090000780c */ /* 0x000fe20001f44270 */
[----:B------:R-:W-:Y:S03]  /*25d0*/  BSSY B1, `(.L_x_36) ;  /* 0x000000a000017945 */ /* 0x000fe60003800000 */
[----:B------:R-:W-:Y:S01]  /*25e0*/  FMUL R91, R90, R155 ;  /* 0x0000009b5a5b7220 */ /* 0x000fe20000400000 */
[----:B------:R-:W-:-:S03]  /*25f0*/  @P1 MOV R90, R158 ;  /* 0x0000009e005a1202 */ /* 0x000fc60000000f00 */
[----:B------:R-:W-:-:S05]  /*2600*/  FFMA R91, R92, R154, R91 ;  /* 0x0000009a5c5b7223 */ /* 0x000fca000000005b */
[----:B------:R-:W-:-:S04]  /*2610*/  F2FP.F16.F32.PACK_AB R91, RZ, R91 ;  /* 0x0000005bff5b723e */ /* 0x000fc800000000ff */
[----:B------:R-:W-:Y:S01]  /*2620*/  PRMT R92, R91, 0x7610, R92 ;  /* 0x000076105b5c7816 */ /* 0x000fe2000000005c */
[----:B------:R-:W-:-:S05]  /*2630*/  @P1 IMAD.MOV.U32 R91, RZ, RZ, R159 ;  /* 0x000000ffff5b1224 */ /* 0x000fca00078e009f */
[----:B------:R1:W-:Y:S01]  /*2640*/  @P1 STG.E.U16 desc[UR36][R90.64+0x10], R92 ;  /* 0x0000105c5a001986 */ /* 0x0003e2000c101524 */
[----:B------:R-:W-:Y:S05]  /*2650*/  @!P2 BRA `(.L_x_37) ;  /* 0x000000000004a947 */ /* 0x000fea0003800000 */
[----:B------:R4:W5:Y:S02]  /*2660*/  LDG.E.LTC128B.U16 R170, desc[UR36][R160.64+0x12] ;  /* 0x00001224a0aa7981 */ /* 0x000964000c1e1520 */
.L_x_37:
[----:B------:R-:W-:Y:S05]  /*2670*/  BSYNC B1 ;  /* 0x0000000000017941 */ /* 0x000fea0003800000 */
.L_x_36:
[----:B-1---5:R-:W-:Y:S01]  /*2680*/  HADD2.F32 R90, -RZ, R170.H0_H0 ;  /* 0x200000aaff5a7230 */ /* 0x022fe20000004100 */
[----:B------:R-:W-:Y:S01]  /*2690*/  ISETP.GT.AND P1, PT, R0, 0x8, P0 ;  /* 0x000000080000780c */ /* 0x000fe20000724270 */
[----:B------:R-:W-:Y:S01]  /*26a0*/  @P2 IMAD.MOV.U32 R91, RZ, RZ, R159 ;  /* 0x000000ffff5b2224 */ /* 0x000fe200078e009f */
[----:B------:R-:W-:Y:S02]  /*26b0*/  BSSY B1, `(.L_x_38) ;  /* 0x0000009000017945 */ /* 0x000fe40003800000 */
[----:B------:R-:W-:-:S04]  /*26c0*/  FMUL R90, R90, R155 ;  /* 0x0000009b5a5a7220 */ /* 0x000fc80000400000 */
[----:B------:R-:W-:-:S05]  /*26d0*/  FFMA R90, R93, R154, R90 ;  /* 0x0000009a5d5a7223 */ /* 0x000fca000000005a */
[----:B------:R-:W-:-:S04]  /*26e0*/  F2FP.F16.F32.PACK_AB R90, RZ, R90 ;  /* 0x0000005aff5a723e */ /* 0x000fc800000000ff */
[----:B------:R-:W-:Y:S01]  /*26f0*/  PRMT R92, R90, 0x7610, R92 ;  /* 0x000076105a5c7816 */ /* 0x000fe2000000005c */
[----:B------:R-:W-:-:S05]  /*2700*/  @P2 IMAD.MOV.U32 R90, RZ, RZ, R158 ;  /* 0x000000ffff5a2224 */ /* 0x000fca00078e009e */
[----:B------:R1:W-:Y:S01]  /*2710*/  @P2 STG.E.U16 desc[UR36][R90.64+0x12], R92 ;  /* 0x0000125c5a002986 */ /* 0x0003e2000c101524 */
[----:B------:R-:W-:Y:S05]  /*2720*/  @!P1 BRA `(.L_x_39) ;  /* 0x0000000000049947 */ /* 0x000fea0003800000 */
[----:B------:R0:W5:Y:S02]  /*2730*/  LDG.E.LTC128B.U16 R170, desc[UR36][R88.64+0x10] ;  /* 0x0000102458aa7981 */ /* 0x000164000c1e1520 */
.L_x_39:
[----:B------:R-:W-:Y:S05]  /*2740*/  BSYNC B1 ;  /* 0x0000000000017941 */ /* 0x000fea0003800000 */
.L_x_38:
[----:B-1---5:R-:W-:Y:S01]  /*2750*/  HADD2.F32 R90, -RZ, R170.H0_H0 ;  /* 0x200000aaff5a7230 */ /* 0x022fe20000004100 */
[----:B------:R-:W-:Y:S01]  /*2760*/  ISETP.GT.AND P2, PT, R0, 0x9, P0 ;  /* 0x000000090000780c */ /* 0x000fe20000744270 */
[----:B------:R-:W-:Y:S03]  /*2770*/  BSSY B1, `(.L_x_40) ;  /* 0x000000a000017945 */ /* 0x000fe60003800000 */
[----:B------:R-:W-:Y:S01]  /*2780*/  FMUL R91, R90, R155 ;  /* 0x0000009b5a5b7220 */ /* 0x000fe20000400000 */
[----:B------:R-:W-:-:S03]  /*2790*/  @P1 IMAD.MOV.U32 R90, RZ, RZ, R166 ;  /* 0x000000ffff5a1224 */ /* 0x000fc600078e00a6 */
[----:B------:R-:W-:-:S05]  /*27a0*/  FFMA R91, R94, R154, R91 ;  /* 0x0000009a5e5b7223 */ /* 0x000fca000000005b */
[----:B------:R-:W-:-:S04]  /*27b0*/  F2FP.F16.F32.PACK_AB R91, RZ, R91 ;  /* 0x0000005bff5b723e */ /* 0x000fc800000000ff */
[----:B------:R-:W-:Y:S01]  /*27c0*/  PRMT R92, R91, 0x7610, R92 ;  /* 0x000076105b5c7816 */ /* 0x000fe2000000005c */
[----:B------:R-:W-:-:S05]  /*27d0*/  @P1 IMAD.MOV.U32 R91, RZ, RZ, R167 ;  /* 0x000000ffff5b1224 */ /* 0x000fca00078e00a7 */
[----:B------:R1:W-:Y:S01]  /*27e0*/  @P1 STG.E.U16 desc[UR36][R90.64+0x10], R92 ;  /* 0x0000105c5a001986 */ /* 0x0003e2000c101524 */
[----:B------:R-:W-:Y:S05]  /*27f0*/  @!P2 BRA `(.L_x_41) ;  /* 0x000000000004a947 */ /* 0x000fea0003800000 */
[----:B------:R0:W5:Y:S02]  /*2800*/  LDG.E.LTC128B.U16 R170, desc[UR36][R88.64+0x12] ;  /* 0x0000122458aa7981 */ /* 0x000164000c1e1520 */
.L_x_41:
[----:B------:R-:W-:Y:S05]  /*2810*/  BSYNC B1 ;  /* 0x0000000000017941 */ /* 0x000fea0003800000 */
.L_x_40:
[----:B-1---5:R-:W-:Y:S01]  /*2820*/  HADD2.F32 R90, -RZ, R170.H0_H0 ;  /* 0x200000aaff5a7230 */ /* 0x022fe20000004100 */
[----:B------:R-:W-:Y:S01]  /*2830*/  @P2 MOV R91, R167 ;  /* 0x000000a7005b2202 */ /* 0x000fe20000000f00 */
[----:B------:R-:W-:Y:S01]  /*2840*/  BSSY B1, `(.L_x_42) ;  /* 0x000000a000017945 */ /* 0x000fe20003800000 */
[----:B------:R-:W-:Y:S02]  /*2850*/  ISETP.GT.AND P1, PT, R0, 0x10, P3 ;  /* 0x000000100000780c */ /* 0x000fe40001f24270 */
        /* <DEDUP_REMOVED lines=8> */
.L_x_43:
[----:B------:R-:W-:Y:S05]  /*28e0*/  BSYNC B1 ;  /* 0x0000000000017941 */ /* 0x000fea0003800000 */
.L_x_42:
        /* <DEDUP_REMOVED lines=12> */
.L_x_45:
[----:B------:R-:W-:Y:S05]  /*29b0*/  BSYNC B1 ;  /* 0x0000000000017941 */ /* 0x000fea0003800000 */
.L_x_44:
        /* <DEDUP_REMOVED lines=12> */
.L_x_47:
[----:B------:R-:W-:Y:S05]  /*2a80*/  BSYNC B1 ;  /* 0x0000000000017941 */ /* 0x000fea0003800000 */
.L_x_46:
        /* <DEDUP_REMOVED lines=12> */
.L_x_49:
[----:B------:R-:W-:Y:S05]  /*2b50*/  BSYNC B1 ;  /* 0x0000000000017941 */ /* 0x000fea0003800000 */
.L_x_48:
[----:B-1---5:R-:W-:Y:S01]  /*2b60*/  HADD2.F32 R90, -RZ, R170.H0_H0 ;  /* 0x200000aaff5a7230 */ /* 0x022fe20000004100 */
[----:B------:R-:W-:Y:S01]  /*2b70*/  ISETP.GT.AND P1, PT, R0, 0x18, P3 ;  /* 0x000000180000780c */ /* 0x000fe20001f24270 */
[----:B------:R-:W-:Y:S01]  /*2b80*/  @P2 IMAD.MOV.U32 R91, RZ, RZ, R167 ;  /* 0x000000ffff5b2224 */ /* 0x000fe200078e00a7 */
[----:B------:R-:W-:Y:S02]  /*2b90*/  BSSY B1, `(.L_x_50) ;  /* 0x0000009000017945 */ /* 0x000fe40003800000 */
[----:B------:R-:W-:-:S04]  /*2ba0*/  FMUL R90, R90, R155 ;  /* 0x0000009b5a5a7220 */ /* 0x000fc80000400000 */
[----:B------:R-:W-:-:S05]  /*2bb0*/  FFMA R90, R99, R154, R90 ;  /* 0x0000009a635a7223 */ /* 0x000fca000000005a */
[----:B------:R-:W-:-:S04]  /*2bc0*/  F2FP.F16.F32.PACK_AB R90, RZ, R90 ;  /* 0x0000005aff5a723e */ /* 0x000fc800000000ff */
[----:B------:R-:W-:Y:S02]  /*2bd0*/  PRMT R92, R90, 0x7610, R92 ;  /* 0x000076105a5c7816 */ /* 0x000fe4000000005c */
[----:B------:R-:W-:-:S05]  /*2be0*/  @P2 MOV R90, R166 ;  /* 0x000000a6005a2202 */ /* 0x000fca0000000f00 */
[----:B------:R1:W-:Y:S01]  /*2bf0*/  @P2 STG.E.U16 desc[UR36][R90.64+0x22], R92 ;  /* 0x0000225c5a002986 */ /* 0x0003e2000c101524 */
[----:B------:R-:W-:Y:S05]  /*2c00*/  @!P1 BRA `(.L_x_51) ;  /* 0x0000000000049947 */ /* 0x000fea0003800000 */
[----:B------:R0:W5:Y:S02]  /*2c10*/  LDG.E.LTC128B.U16 R170, desc[UR36][R160.64+0x30] ;  /* 0x00003024a0aa7981 */ /* 0x000164000c1e1520 */
.L_x_51:
[----:B------:R-:W-:Y:S05]  /*2c20*/  BSYNC B1 ;  /* 0x0000000000017941 */ /* 0x000fea0003800000 */
.L_x_50:
        /* <DEDUP_REMOVED lines=12> */
.L_x_53:
[----:B------:R-:W-:Y:S05]  /*2cf0*/  BSYNC B1 ;  /* 0x0000000000017941 */ /* 0x000fea0003800000 */
.L_x_52:
        /* <DEDUP_REMOVED lines=12> */
.L_x_55:
[----:B------:R-:W-:Y:S05]  /*2dc0*/  BSYNC B1 ;  /* 0x0000000000017941 */ /* 0x000fea0003800000 */
.L_x_54:
[----:B-1---5:R-:W-:Y:S01]  /*2dd0*/  HADD2.F32 R90, -RZ, R170.H0_H0 ;  /* 0x200000aaff5a7230 */ /* 0x022fe20000004100 */
[----:B------:R-:W-:Y:S01]  /*2de0*/  ISETP.GT.AND P2, PT, R0, 0x19, P0 ;  /* 0x000000190000780c */ /* 0x000fe20000744270 */
[----:B------:R-:W-:Y:S03]  /*2df0*/  BSSY B1, `(.L_x_56) ;  /* 0x000000a000017945 */ /* 0x000fe60003800000 */
[----:B------:R-:W-:Y:S01]  /*2e00*/  FMUL R91, R90, R155 ;  /* 0x0000009b5a5b7220 */ /* 0x000fe20000400000 */
[----:B------:R-:W-:-:S03]  /*2e10*/  @P1 IMAD.MOV.U32 R90, RZ, RZ, R166 ;  /* 0x000000ffff5a1224 */ /* 0x000fc600078e00a6 */
[----:B------:R-:W-:-:S05]  /*2e20*/  FFMA R91, R102, R154, R91 ;  /* 0x0000009a665b7223 */ /* 0x000fca000000005b */
[----:B------:R-:W-:-:S04]  /*2e30*/  F2FP.F16.F32.PACK_AB R91, RZ, R91 ;  /* 0x0000005bff5b723e */ /* 0x000fc800000000ff */
[----:B------:R-:W-:Y:S02]  /*2e40*/  PRMT R92, R91, 0x7610, R92 ;  /* 0x000076105b5c7816 */ /* 0x000fe4000000005c */
[----:B------:R-:W-:-:S05]  /*2e50*/  @P1 MOV R91, R167 ;  /* 0x000000a7005b1202 */ /* 0x000fca0000000f00 */
[----:B------:R1:W-:Y:S01]  /*2e60*/  @P1 STG.E.U16 desc[UR36][R90.64+0x30], R92 ;  /* 0x0000305c5a001986 */ /* 0x0003e2000c101524 */
[----:B------:R-:W-:Y:S05]  /*2e70*/  @!P2 BRA `(.L_x_57) ;  /* 0x000000000004a947 */ /* 0x000fea0003800000 */
[----:B------:R0:W5:Y:S02]  /*2e80*/  LDG.E.LTC128B.U16 R170, desc[UR36][R88.64+0x32] ;  /* 0x0000322458aa7981 */ /* 0x000164000c1e1520 */
.L_x_57:
[----:B------:R-:W-:Y:S05]  /*2e90*/  BSYNC B1 ;  /* 0x0000000000017941 */ /* 0x000fea0003800000 */
.L_x_56:
        /* <DEDUP_REMOVED lines=12> */
.L_x_59:
[----:B------:R-:W-:Y:S05]  /*2f60*/  BSYNC B1 ;  /* 0x0000000000017941 */ /* 0x000fea0003800000 */
.L_x_58:
        /* <DEDUP_REMOVED lines=12> */
.L_x_61:
[----:B------:R-:W-:Y:S05]  /*3030*/  BSYNC B1 ;  /* 0x0000000000017941 */ /* 0x000fea0003800000 */
.L_x_60:
        /* <DEDUP_REMOVED lines=12> */
.L_x_63:
[----:B------:R-:W-:Y:S05]  /*3100*/  BSYNC B1 ;  /* 0x0000000000017941 */ /* 0x000fea0003800000 */
.L_x_62:
        /* <DEDUP_REMOVED lines=12> */
.L_x_65:
[----:B------:R-:W-:Y:S05]  /*31d0*/  BSYNC B1 ;  /* 0x0000000000017941 */ /* 0x000fea0003800000 */
.L_x_64:
        /* <DEDUP_REMOVED lines=12> */
.L_x_67:
[----:B------:R-:W-:Y:S05]  /*32a0*/  BSYNC B1 ;  /* 0x0000000000017941 */ /* 0x000fea0003800000 */
.L_x_66:
        /* <DEDUP_REMOVED lines=12> */
.L_x_69:
[----:B------:R-:W-:Y:S05]  /*3370*/  BSYNC B1 ;  /* 0x0000000000017941 */ /* 0x000fea0003800000 */
.L_x_68:
        /* <DEDUP_REMOVED lines=12> */
.L_x_71:
[----:B------:R-:W-:Y:S05]  /*3440*/  BSYNC B1 ;  /* 0x0000000000017941 */ /* 0x000fea0003800000 */
.L_x_70:
        /* <DEDUP_REMOVED lines=12> */
.L_x_73:
[----:B------:R-:W-:Y:S05]  /*3510*/  BSYNC B1 ;  /* 0x0000000000017941 */ /* 0x000fea0003800000 */
.L_x_72:
        /* <DEDUP_REMOVED lines=12> */
.L_x_75:
[----:B------:R-:W-:Y:S05]  /*35e0*/  BSYNC B1 ;  /* 0x0000000000017941 */ /* 0x000fea0003800000 */
.L_x_74:
        /* <DEDUP_REMOVED lines=12> */
.L_x_77:
[----:B------:R-:W-:Y:S05]  /*36b0*/  BSYNC B1 ;  /* 0x0000000000017941 */ /* 0x000fea0003800000 */
.L_x_76:
        /* <DEDUP_REMOVED lines=12> */
.L_x_79:
[----:B------:R-:W-:Y:S05]  /*3780*/  BSYNC B1 ;  /* 0x0000000000017941 */ /* 0x000fea0003800000 */
.L_x_78:
        /* <DEDUP_REMOVED lines=12> */
.L_x_81:
[----:B------:R-:W-:Y:S05]  /*3850*/  BSYNC B1 ;  /* 0x0000000000017941 */ /* 0x000fea0003800000 */
.L_x_80:
        /* <DEDUP_REMOVED lines=12> */
.L_x_83:
[----:B------:R-:W-:Y:S05]  /*3920*/  BSYNC B1 ;  /* 0x0000000000017941 */ /* 0x000fea0003800000 */
.L_x_82:
        /* <DEDUP_REMOVED lines=12> */
.L_x_85:
[----:B------:R-:W-:Y:S05]  /*39f0*/  BSYNC B1 ;  /* 0x0000000000017941 */ /* 0x000fea0003800000 */
.L_x_84:
        /* <DEDUP_REMOVED lines=12> */
.L_x_87:
[----:B------:R-:W-:Y:S05]  /*3ac0*/  BSYNC B1 ;  /* 0x0000000000017941 */ /* 0x000fea0003800000 */
.L_x_86:
        /* <DEDUP_REMOVED lines=12> */
.L_x_89:
[----:B------:R-:W-:Y:S05]  /*3b90*/  BSYNC B1 ;  /* 0x0000000000017941 */ /* 0x000fea0003800000 */
.L_x_88:
        /* <DEDUP_REMOVED lines=12> */
.L_x_91:
[----:B------:R-:W-:Y:S05]  /*3c60*/  BSYNC B1 ;  /* 0x0000000000017941 */ /* 0x000fea0003800000 */
.L_x_90:
        /* <DEDUP_REMOVED lines=12> */
.L_x_93:
[----:B------:R-:W-:Y:S05]  /*3d30*/  BSYNC B1 ;  /* 0x0000000000017941 */ /* 0x000fea0003800000 */
.L_x_92:
        /* <DEDUP_REMOVED lines=12> */
.L_x_95:
[----:B------:R-:W-:Y:S05]  /*3e00*/  BSYNC B1 ;  /* 0x0000000000017941 */ /* 0x000fea0003800000 */
.L_x_94:
        /* <DEDUP_REMOVED lines=12> */
.L_x_97:
[----:B------:R-:W-:Y:S05]  /*3ed0*/  BSYNC B1 ;  /* 0x0000000000017941 */ /* 0x000fea0003800000 */
.L_x_96:
        /* <DEDUP_REMOVED lines=12> */
.L_x_99:
[----:B------:R-:W-:Y:S05]  /*3fa0*/  BSYNC B1 ;  /* 0x0000000000017941 */ /* 0x000fea0003800000 */
.L_x_98:
        /* <DEDUP_REMOVED lines=12> */
.L_x_101:
[----:B------:R-:W-:Y:S05]  /*4070*/  BSYNC B1 ;  /* 0x0000000000017941 */ /* 0x000fea0003800000 */
.L_x_100:
        /* <DEDUP_REMOVED lines=12> */
.L_x_103:
[----:B------:R-:W-:Y:S05]  /*4140*/  BSYNC B1 ;  /* 0x0000000000017941 */ /* 0x000fea0003800000 */
.L_x_102:
        /* <DEDUP_REMOVED lines=12> */
.L_x_105:
[----:B------:R-:W-:Y:S05]  /*4210*/  BSYNC B1 ;  /* 0x0000000000017941 */ /* 0x000fea0003800000 */
.L_x_104:
        /* <DEDUP_REMOVED lines=12> */
.L_x_107:
[----:B------:R-:W-:Y:S05]  /*42e0*/  BSYNC B1 ;  /* 0x0000000000017941 */ /* 0x000fea0003800000 */
.L_x_106:
        /* <DEDUP_REMOVED lines=12> */
.L_x_109:
[----:B------:R-:W-:Y:S05]  /*43b0*/  BSYNC B1 ;  /* 0x0000000000017941 */ /* 0x000fea0003800000 */
.L_x_108:
        /* <DEDUP_REMOVED lines=12> */
.L_x_111:
[----:B------:R-:W-:Y:S05]  /*4480*/  BSYNC B1 ;  /* 0x0000000000017941 */ /* 0x000fea0003800000 */
.L_x_110:
        /* <DEDUP_REMOVED lines=12> */
.L_x_113:
[----:B------:R-:W-:Y:S05]  /*4550*/  BSYNC B1 ;  /* 0x0000000000017941 */ /* 0x000fea0003800000 */
.L_x_112:
        /* <DEDUP_REMOVED lines=12> */
.L_x_115:
[----:B------:R-:W-:Y:S05]  /*4620*/  BSYNC B1 ;  /* 0x0000000000017941 */ /* 0x000fea0003800000 */
.L_x_114:
        /* <DEDUP_REMOVED lines=12> */
.L_x_117:
[----:B------:R-:W-:Y:S05]  /*46f0*/  BSYNC B1 ;  /* 0x0000000000017941 */ /* 0x000fea0003800000 */
.L_x_116:
        /* <DEDUP_REMOVED lines=12> */
.L_x_119:
[----:B------:R-:W-:Y:S05]  /*47c0*/  BSYNC B1 ;  /* 0x0000000000017941 */ /* 0x000fea0003800000 */
.L_x_118:
        /* <DEDUP_REMOVED lines=12> */
.L_x_121:
[----:B------:R-:W-:Y:S05]  /*4890*/  BSYNC B1 ;  /* 0x0000000000017941 */ /* 0x000fea0003800000 */
.L_x_120:
        /* <DEDUP_REMOVED lines=12> */
.L_x_123:
[----:B------:R-:W-:Y:S05]  /*4960*/  BSYNC B1 ;  /* 0x0000000000017941 */ /* 0x000fea0003800000 */
.L_x_122:
        /* <DEDUP_REMOVED lines=12> */
.L_x_125:
[----:B------:R-:W-:Y:S05]  /*4a30*/  BSYNC B1 ;  /* 0x0000000000017941 */ /* 0x000fea0003800000 */
.L_x_124:
        /* <DEDUP_REMOVED lines=12> */
.L_x_127:
[----:B------:R-:W-:Y:S05]  /*4b00*/  BSYNC B1 ;  /* 0x0000000000017941 */ /* 0x000fea0003800000 */
.L_x_126:
        /* <DEDUP_REMOVED lines=12> */
.L_x_129:
[----:B------:R-:W-:Y:S05]  /*4bd0*/  BSYNC B1 ;  /* 0x0000000000017941 */ /* 0x000fea0003800000 */
.L_x_128:
        /* <DEDUP_REMOVED lines=12> */
.L_x_131:
[----:B------:R-:W-:Y:S05]  /*4ca0*/  BSYNC B1 ;  /* 0x0000000000017941 */ /* 0x000fea0003800000 */
.L_x_130:
        /* <DEDUP_REMOVED lines=12> */
.L_x_133:
[----:B------:R-:W-:Y:S05]  /*4d70*/  BSYNC B1 ;  /* 0x0000000000017941 */ /* 0x000fea0003800000 */
.L_x_132:
        /* <DEDUP_REMOVED lines=12> */
.L_x_135:
[----:B------:R-:W-:Y:S05]  /*4e40*/  BSYNC B1 ;  /* 0x0000000000017941 */ /* 0x000fea0003800000 */
.L_x_134:
        /* <DEDUP_REMOVED lines=12> */
.L_x_137:
[----:B------:R-:W-:Y:S05]  /*4f10*/  BSYNC B1 ;  /* 0x0000000000017941 */ /* 0x000fea0003800000 */
.L_x_136:
        /* <DEDUP_REMOVED lines=12> */
.L_x_139:
[----:B------:R-:W-:Y:S05]  /*4fe0*/  BSYNC B1 ;  /* 0x0000000000017941 */ /* 0x000fea0003800000 */
.L_x_138:
        /* <DEDUP_REMOVED lines=12> */
.L_x_141:
[----:B------:R-:W-:Y:S05]  /*50b0*/  BSYNC B1 ;  /* 0x0000000000017941 */ /* 0x000fea0003800000 */
.L_x_140:
        /* <DEDUP_REMOVED lines=12> */
.L_x_143:
[----:B------:R-:W-:Y:S05]  /*5180*/  BSYNC B1 ;  /* 0x0000000000017941 */ /* 0x000fea0003800000 */
.L_x_142:
        /* <DEDUP_REMOVED lines=12> */
.L_x_145:
[----:B------:R-:W-:Y:S05]  /*5250*/  BSYNC B1 ;  /* 0x0000000000017941 */ /* 0x000fea0003800000 */
.L_x_144:
        /* <DEDUP_REMOVED lines=12> */
.L_x_147:
[----:B------:R-:W-:Y:S05]  /*5320*/  BSYNC B1 ;  /* 0x0000000000017941 */ /* 0x000fea0003800000 */
.L_x_146:
        /* <DEDUP_REMOVED lines=12> */
.L_x_149:
[----:B------:R-:W-:Y:S05]  /*53f0*/  BSYNC B1 ;  /* 0x0000000000017941 */ /* 0x000fea0003800000 */
.L_x_148:
        /* <DEDUP_REMOVED lines=12> */
.L_x_151:
[----:B------:R-:W-:Y:S05]  /*54c0*/  BSYNC B1 ;  /* 0x0000000000017941 */ /* 0x000fea0003800000 */
.L_x_150:
[----:B-1---5:R-:W-:Y:S01]  /*54d0*/  HADD2.F32 R90, -RZ, R170.H0_H0 ;  /* 0x200000aaff5a7230 */ /* 0x022fe20000004100 */
[----:B------:R-:W-:Y:S01]  /*54e0*/  ISETP.GT.AND P1, PT, R0, 0x79, P0 ;  /* 0x000000790000780c */ /* 0x000fe20000724270 */
[----:B------:R-:W-:Y:S01]  /*54f0*/  BSSY B1, `(.L_x_152) ;  /* 0x000000c000017945 */ /* 0x000fe20003800000 */
[----:B------:R-:W-:Y:S01]  /*5500*/  IADD3 R99, P0, R8, 0x80, RZ ;  /* 0x0000008008637810 */ /* 0x000fe20007f1e0ff */
[----:B------:R-:W-:Y:S02]  /*5510*/  @P2 IMAD.MOV.U32 R8, RZ, RZ, R166 ;  /* 0x000000ffff082224 */ /* 0x000fe400078e00a6 */
[----:B------:R-:W-:-:S04]  /*5520*/  FMUL R91, R90, R155 ;  /* 0x0000009b5a5b7220 */ /* 0x000fc80000400000 */
[----:B------:R-:W-:-:S05]  /*5530*/  FFMA R91, R150, R154, R91 ;  /* 0x0000009a965b7223 */ /* 0x000fca000000005b */
[----:B------:R-:W-:-:S04]  /*5540*/  F2FP.F16.F32.PACK_AB R91, RZ, R91 ;  /* 0x0000005bff5b723e */ /* 0x000fc800000000ff */
[----:B------:R-:W-:Y:S01]  /*5550*/  PRMT R90, R91, 0x7610, R90 ;  /* 0x000076105b5a7816 */ /* 0x000fe2000000005a */
[----:B------:R-:W-:Y:S02]  /*5560*/  IMAD.X R91, RZ, RZ, R9, P0 ;  /* 0x000000ffff5b7224 */ /* 0x000fe400000e0609 */
[----:B------:R-:W-:-:S05]  /*5570*/  @P2 IMAD.MOV.U32 R9, RZ, RZ, R167 ;  /* 0x000000ffff092224 */ /* 0x000fca00078e00a7 */
[----:B------:R1:W-:Y:S01]  /*5580*/  @P2 STG.E.U16 desc[UR36][R8.64+0xf0], R90 ;  /* 0x0000f05a08002986 */ /* 0x0003e2000c101524 */
[----:B------:R-:W-:Y:S05]  /*5590*/  @!P1 BRA `(.L_x_153) ;  /* 0x0000000000049947 */ /* 0x000fea0003800000 */
[----:B------:R0:W5:Y:S02]  /*55a0*/  LDG.E.LTC128B.U16 R170, desc[UR36][R88.64+0xf2] ;  /* 0x0000f22458aa7981 */ /* 0x000164000c1e1520 */
.L_x_153:
[----:B------:R-:W-:Y:S05]  /*55b0*/  BSYNC B1 ;  /* 0x0000000000017941 */ /* 0x000fea0003800000 */
.L_x_152:
[----:B-1---5:R-:W-:Y:S01]  /*55c0*/  HADD2.F32 R8, -RZ, R170.H0_H0 ;  /* 0x200000aaff087230 */ /* 0x022fe20000004100 */
[----:B------:R-:W-:Y:S01]  /*55d0*/  ISETP.GT.AND P0, PT, R3, 0x80, PT ;  /* 0x000000800300780c */ /* 0x000fe20003f04270 */
[----:B------:R-:W-:-:S03]  /*55e0*/  IMAD R90, R91, R14, RZ ;  /* 0x0000000e5b5a7224 */ /* 0x000fc600078e02ff */
[----:B0-2---:R-:W-:Y:S01]  /*55f0*/  FMUL R88, R8, R155 ;  /* 0x0000009b08587220 */ /* 0x005fe20000400000 */
[C---:B------:R-:W-:Y:S01]  /*5600*/  IMAD R97, R99.reuse, R15, R90 ;  /* 0x0000000f63617224 */ /* 0x040fe200078e025a */
[----:B------:R-:W-:Y:S01]  /*5610*/  ISETP.GT.AND P3, PT, R0, RZ, P0 ;  /* 0x000000ff0000720c */ /* 0x000fe20000764270 */
[----:B------:R-:W-:-:S04]  /*5620*/  IMAD.WIDE.U32 R8, R99, R14, R156 ;  /* 0x0000000e63087225 */ /* 0x000fc800078e009c */
[----:B------:R-:W-:Y:S01]  /*5630*/  FFMA R151, R151, R154, R88 ;  /* 0x0000009a97977223 */ /* 0x000fe20000000058 */
[----:B------:R-:W-:Y:S02]  /*5640*/  IADD3 R9, R9, R97, RZ ;  /* 0x0000006109097210 */ /* 0x000fe40007ffe0ff */
[C---:B------:R-:W-:Y:S02]  /*5650*/  LEA R88, P2, R8.reuse, R10, 0x1 ;  /* 0x0000000a08587211 */ /* 0x040fe400078408ff */
[----:B------:R-:W-:Y:S02]  /*5660*/  F2FP.F16.F32.PACK_AB R151, RZ, R151 ;  /* 0x00000097ff97723e */ /* 0x000fe400000000ff */
[----:B------:R-:W-:-:S03]  /*5670*/  LEA.HI.X R89, R8, R11, R9, 0x1, P2 ;  /* 0x0000000b08597211 */ /* 0x000fc600010f0c09 */
[----:B------:R0:W-:Y:S04]  /*5680*/  @P1 STG.E.U16 desc[UR36][R166.64+0xf2], R151 ;  /* 0x0000f297a6001986 */ /* 0x0001e8000c101524 */
[----:B------:R-:W2:Y:S01]  /*5690*/  @P3 LDG.E.LTC128B.U16 R170, desc[UR36][R88.64] ;  /* 0x0000002458aa3981 */ /* 0x000ea2000c1e1520 */
[----:B------:R-:W-:Y:S01]  /*56a0*/  IMAD.WIDE.U32 R8, R99, R14, R4 ;  /* 0x0000000e63087225 */ /* 0x000fe200078e0004 */
[----:B------:R-:W-:Y:S01]  /*56b0*/  SHF.L.U64.HI R95, R6, 0x8, R7 ;  /* 0x00000008065f7819 */ /* 0x000fe20000010207 */
[----:B------:R-:W-:Y:S01]  /*56c0*/  BSSY B1, `(.L_x_154) ;  /* 0x0000011000017945 */ /* 0x000fe20003800000 */
[----:B------:R-:W-:Y:S01]  /*56d0*/  ISETP.GT.AND P2, PT, R0, 0x1, P0 ;  /* 0x000000010000780c */ /* 0x000fe20000744270 */
[----:B------:R-:W-:Y:S02]  /*56e0*/  IMAD.IADD R9, R97, 0x1, R9 ;  /* 0x0000000161097824 */ /* 0x000fe400078e0209 */
[----:B------:R-:W-:-:S02]  /*56f0*/  IMAD.SHL.U32 R93, R6, 0x100, RZ ;  /* 0x00000100065d7824 */ /* 0x000fc400078e00ff */
[----:B--2---:R-:W-:-:S05]  /*5700*/  HADD2.F32 R90, -RZ, R170.H0_H0 ;  /* 0x200000aaff5a7230 */ /* 0x004fca0000004100 */
[----:B------:R-:W-:Y:S01]  /*5710*/  FMUL R15, R90, R155 ;  /* 0x0000009b5a0f7220 */ /* 0x000fe20000400000 */
[----:B------:R-:W-:Y:S01]  /*5720*/  IMAD.WIDE.U32 R90, R23, R12, R8 ;  /* 0x0000000c175a7225 */ /* 0x000fe200078e0008 */
[----:B------:R-:W-:-:S03]  /*5730*/  IADD3 R8, P1, R93, R158, RZ ;  /* 0x0000009e5d087210 */ /* 0x000fc60007f3e0ff */
[----:B------:R-:W-:Y:S01]  /*5740*/  FFMA R15, R24, R154, R15 ;  /* 0x0000009a180f7223 */ /* 0x000fe2000000000f */
[----:B------:R-:W-:Y:S01]  /*5750*/  IMAD.IADD R7, R13, 0x1, R91 ;  /* 0x000000010d077824 */ /* 0x000fe200078e025b */
[C---:B------:R-:W-:Y:S01]  /*5760*/  LEA R6, P4, R90.reuse, R10, 0x1 ;  /* 0x0000000a5a067211 */ /* 0x040fe200078808ff */
[----:B------:R-:W-:Y:S02]  /*5770*/  IMAD.X R9, R95, 0x1, R159, P1 ;  /* 0x000000015f097824 */ /* 0x000fe400008e069f */
[----:B------:R-:W-:Y:S02]  /*5780*/  F2FP.F16.F32.PACK_AB R15, RZ, R15 ;  /* 0x0000000fff0f723e */ /* 0x000fe400000000ff */
[----:B------:R-:W-:-:S03]  /*5790*/  LEA.HI.X R7, R90, R11, R7, 0x1, P4 ;  /* 0x0000000b5a077211 */ /* 0x000fc600020f0c07 */
[----:B------:R0:W-:Y:S01]  /*57a0*/  @P3 STG.E.U16 desc[UR36][R8.64], R15 ;  /* 0x0000000f08003986 */ /* 0x0001e2000c101524 */
[----:B------:R-:W-:Y:S05]  /*57b0*/  @!P2 BRA `(.L_x_155) ;  /* 0x000000000004a947 */ /* 0x000fea0003800000 */
[----:B------:R1:W5:Y:S02]  /*57c0*/  LDG.E.LTC128B.U16 R170, desc[UR36][R6.64+0x2] ;  /* 0x0000022406aa7981 */ /* 0x000364000c1e1520 */
.L_x_155:
[----:B------:R-:W-:Y:S05]  /*57d0*/  BSYNC B1 ;  /* 0x0000000000017941 */ /* 0x000fea0003800000 */
.L_x_154:
[----:B-----5:R-:W-:Y:S01]  /*57e0*/  HADD2.F32 R24, -RZ, R170.H0_H0 ;  /* 0x200000aaff187230 */ /* 0x020fe20000004100 */
[----:B------:R-:W-:Y:S01]  /*57f0*/  ISETP.GT.AND P1, PT, R3, 0x88, PT ;  /* 0x000000880300780c */ /* 0x000fe20003f24270 */
[----:B0-----:R-:W-:Y:S01]  /*5800*/  IMAD.WIDE.U32 R14, R99, R14, R162 ;  /* 0x0000000e630e7225 */ /* 0x001fe200078e00a2 */
[----:B------:R-:W-:Y:S03]  /*5810*/  BSSY B1, `(.L_x_156) ;  /* 0x000000e000017945 */ /* 0x000fe60003800000 */
[----:B------:R-:W-:Y:S01]  /*5820*/  FMUL R24, R24, R155 ;  /* 0x0000009b18187220 */ /* 0x000fe20000400000 */
[----:B------:R-:W-:Y:S01]  /*5830*/  ISETP.GT.AND P3, PT, R0, RZ, P1 ;  /* 0x000000ff0000720c */ /* 0x000fe20000f64270 */
[----:B------:R-:W-:Y:S01]  /*5840*/  IMAD.IADD R97, R97, 0x1, R15 ;  /* 0x0000000161617824 */ /* 0x000fe200078e020f */
[----:B------:R-:W-:Y:S01]  /*5850*/  IADD3 R21, P5, R20, R14, RZ ;  /* 0x0000000e14157210 */ /* 0x000fe20007fbe0ff */
[----:B------:R-:W-:Y:S01]  /*5860*/  FFMA R24, R25, R154, R24 ;  /* 0x0000009a19187223 */ /* 0x000fe20000000018 */
[----:B------:R-:W-:-:S03]  /*5870*/  IADD3 R20, P4, R4, R14, RZ ;  /* 0x0000000e04147210 */ /* 0x000fc60007f9e0ff */
[----:B------:R-:W-:Y:S01]  /*5880*/  IMAD.X R156, R97, 0x1, R157, P5 ;  /* 0x00000001619c7824 */ /* 0x000fe200028e069d */
[----:B------:R-:W-:Y:S02]  /*5890*/  F2FP.F16.F32.PACK_AB R24, RZ, R24 ;  /* 0x00000018ff18723e */ /* 0x000fe400000000ff */
[----:B------:R-:W-:-:S03]  /*58a0*/  LEA R14, P5, R21, R10, 0x1 ;  /* 0x0000000a150e7211 */ /* 0x000fc600078a08ff */
[----:B------:R0:W-:Y:S01]  /*58b0*/  @P2 STG.E.U16 desc[UR36][R8.64+0x2], R24 ;  /* 0x0000021808002986 */ /* 0x0001e2000c101524 */
[----:B------:R-:W-:Y:S01]  /*58c0*/  LEA.HI.X R15, R21, R11, R156, 0x1, P5 ;  /* 0x0000000b150f7211 */ /* 0x000fe200028f0c9c */
[----:B------:R-:W-:Y:S08]  /*58d0*/  @!P3 BRA `(.L_x_157) ;  /* 0x000000000004b947 */ /* 0x000ff00003800000 */
[----:B------:R2:W5:Y:S02]  /*58e0*/  LDG.E.LTC128B.U16 R170, desc[UR36][R14.64] ;  /* 0x000000240eaa7981 */ /* 0x000564000c1e1520 */
.L_x_157:
[----:B------:R-:W-:Y:S05]  /*58f0*/  BSYNC B1 ;  /* 0x0000000000017941 */ /* 0x000fea0003800000 */
.L_x_156:
[----:B-----5:R-:W-:Y:S01]  /*5900*/  HADD2.F32 R4, -RZ, R170.H0_H0 ;  /* 0x200000aaff047230 */ /* 0x020fe20000004100 */
[----:B------:R-:W-:Y:S01]  /*5910*/  IADD3.X R21, R5, R97, RZ, P4, !PT ;  /* 0x0000006105157210 */ /* 0x000fe200027fe4ff */
[----:B------:R-:W-:Y:S01]  /*5920*/  BSSY B1, `(.L_x_158) ;  /* 0x000000e000017945 */ /* 0x000fe20003800000 */
[----:B------:R-:W-:Y:S02]  /*5930*/  ISETP.GT.AND P2, PT, R0, 0x1, P1 ;  /* 0x000000010000780c */ /* 0x000fe40000f44270 */
[----:B------:R-:W-:Y:S01]  /*5940*/  FMUL R3, R4, R155 ;  /* 0x0000009b04037220 */ /* 0x000fe20000400000 */
[----:B------:R-:W-:Y:S01]  /*5950*/  IADD3 R4, P4, R8, R153, RZ ;  /* 0x0000009908047210 */ /* 0x000fe20007f9e0ff */
[----:B--2---:R-:W-:-:S04]  /*5960*/  IMAD.WIDE.U32 R14, R23, R12, R20 ;  /* 0x0000000c170e7225 */ /* 0x004fc800078e0014 */
[----:B------:R-:W-:Y:S01]  /*5970*/  FFMA R3, R26, R154, R3 ;  /* 0x0000009a1a037223 */ /* 0x000fe20000000003 */
[----:B------:R-:W-:Y:S01]  /*5980*/  IMAD.X R5, R9, 0x1, R165, P4 ;  /* 0x0000000109057824 */ /* 0x000fe200020e06a5 */
[----:B------:R-:W-:Y:S01]  /*5990*/  LEA R10, P5, R14, R10, 0x1 ;  /* 0x0000000a0e0a7211 */ /* 0x000fe200078a08ff */
[----:B------:R-:W-:Y:S02]  /*59a0*/  IMAD.IADD R13, R13, 0x1, R15 ;  /* 0x000000010d0d7824 */ /* 0x000fe400078e020f */
[----:B------:R-:W-:-:S03]  /*59b0*/  F2FP.F16.F32.PACK_AB R3, RZ, R3 ;  /* 0x00000003ff03723e */ /* 0x000fc600000000ff */
[----:B------:R-:W-:Y:S02]  /*59c0*/  LEA.HI.X R11, R14, R11, R13, 0x1, P5 ;  /* 0x0000000b0e0b7211 */ /* 0x000fe400028f0c0d */
[----:B------:R2:W-:Y:S01]  /*59d0*/  @P3 STG.E.U16 desc[UR36][R4.64], R3 ;  /* 0x0000000304003986 */ /* 0x0005e2000c101524 */
[----:B------:R-:W-:Y:S05]  /*59e0*/  @!P2 BRA `(.L_x_159) ;  /* 0x000000000004a947 */ /* 0x000fea0003800000 */
[----:B------:R0:W5:Y:S02]  /*59f0*/  LDG.E.LTC128B.U16 R170, desc[UR36][R10.64+0x2] ;  /* 0x000002240aaa7981 */ /* 0x000164000c1e1520 */
.L_x_159:
[----:B------:R-:W-:Y:S05]  /*5a00*/  BSYNC B1 ;  /* 0x0000000000017941 */ /* 0x000fea0003800000 */
.L_x_158:
[----:B-----5:R-:W-:Y:S01]  /*5a10*/  HADD2.F32 R12, -RZ, R170.H0_H0 ;  /* 0x200000aaff0c7230 */ /* 0x020fe20000004100 */
[----:B------:R-:W-:Y:S01]  /*5a20*/  ISETP.GT.AND P3, PT, R0, 0x8, P0 ;  /* 0x000000080000780c */ /* 0x000fe20000764270 */
[----:B------:R-:W-:Y:S03]  /*5a30*/  BSSY B1, `(.L_x_160) ;  /* 0x0000007000017945 */ /* 0x000fe60003800000 */
[----:B------:R-:W-:-:S04]  /*5a40*/  FMUL R12, R12, R155 ;  /* 0x0000009b0c0c7220 */ /* 0x000fc80000400000 */
[----:B------:R-:W-:-:S05]  /*5a50*/  FFMA R12, R27, R154, R12 ;  /* 0x0000009a1b0c7223 */ /* 0x000fca000000000c */
[----:B------:R-:W-:-:S05]  /*5a60*/  F2FP.F16.F32.PACK_AB R12, RZ, R12 ;  /* 0x0000000cff0c723e */ /* 0x000fca00000000ff */
[----:B------:R0:W-:Y:S01]  /*5a70*/  @P2 STG.E.U16 desc[UR36][R4.64+0x2], R12 ;  /* 0x0000020c04002986 */ /* 0x0001e2000c101524 */
[----:B------:R-:W-:Y:S05]  /*5a80*/  @!P3 BRA `(.L_x_161) ;  /* 0x000000000004b947 */ /* 0x000fea0003800000 */
[----:B------:R0:W5:Y:S02]  /*5a90*/  LDG.E.LTC128B.U16 R170, desc[UR36][R6.64+0x10] ;  /* 0x0000102406aa7981 */ /* 0x000164000c1e1520 */
.L_x_161:
[----:B------:R-:W-:Y:S05]  /*5aa0*/  BSYNC B1 ;  /* 0x0000000000017941 */ /* 0x000fea0003800000 */
.L_x_160:
[----:B0-2--5:R-:W-:Y:S01]  /*5ab0*/  HADD2.F32 R4, -RZ, R170.H0_H0 ;  /* 0x200000aaff047230 */ /* 0x025fe20000004100 */
[----:B------:R-:W-:Y:S01]  /*5ac0*/  ISETP.GT.AND P2, PT, R0, 0x9, P0 ;  /* 0x000000090000780c */ /* 0x000fe20000744270 */
[----:B------:R-:W-:Y:S01]  /*5ad0*/  IMAD.MOV.U32 R5, RZ, RZ, R9 ;  /* 0x000000ffff057224 */ /* 0x000fe200078e0009 */
[----:B------:R-:W-:Y:S02]  /*5ae0*/  BSSY B1, `(.L_x_162) ;  /* 0x0000008000017945 */ /* 0x000fe40003800000 */
[----:B------:R-:W-:Y:S01]  /*5af0*/  FMUL R3, R4, R155 ;  /* 0x0000009b04037220 */ /* 0x000fe20000400000 */
[----:B------:R-:W-:-:S03]  /*5b00*/  IMAD.MOV.U32 R4, RZ, RZ, R8 ;  /* 0x000000ffff047224 */ /* 0x000fc600078e0008 */
[----:B------:R-:W-:-:S05]  /*5b10*/  FFMA R3, R28, R154, R3 ;  /* 0x0000009a1c037223 */ /* 0x000fca0000000003 */
[----:B------:R-:W-:-:S05]  /*5b20*/  F2FP.F16.F32.PACK_AB R3, RZ, R3 ;  /* 0x00000003ff03723e */ /* 0x000fca00000000ff */
[----:B------:R0:W-:Y:S01]  /*5b30*/  @P3 STG.E.U16 desc[UR36][R4.64+0x10], R3 ;  /* 0x0000100304003986 */ /* 0x0001e2000c101524 */
[----:B------:R-:W-:Y:S05]  /*5b40*/  @!P2 BRA `(.L_x_163) ;  /* 0x000000000004a947 */ /* 0x000fea0003800000 */
[----:B------:R2:W5:Y:S02]  /*5b50*/  LDG.E.LTC128B.U16 R170, desc[UR36][R6.64+0x12] ;  /* 0x0000122406aa7981 */ /* 0x000564000c1e1520 */
.L_x_163:
[----:B------:R-:W-:Y:S05]  /*5b60*/  BSYNC B1 ;  /* 0x0000000000017941 */ /* 0x000fea0003800000 */
.L_x_162:
        /* <DEDUP_REMOVED lines=9> */
.L_x_165:
[----:B------:R-:W-:Y:S05]  /*5c00*/  BSYNC B1 ;  /* 0x0000000000017941 */ /* 0x000fea0003800000 */
.L_x_164:
[----:B0----5:R-:W-:Y:S01]  /*5c10*/  HADD2.F32 R12, -RZ, R170.H0_H0 ;  /* 0x200000aaff0c7230 */ /* 0x021fe20000004100 */
[----:B------:R-:W-:Y:S01]  /*5c20*/  IADD3 R8, P3, R153, R8, RZ ;  /* 0x0000000899087210 */ /* 0x000fe20007f7e0ff */
[----:B------:R-:W-:Y:S01]  /*5c30*/  BSSY B1, `(.L_x_166) ;  /* 0x0000009000017945 */ /* 0x000fe20003800000 */
[----:B------:R-:W-:Y:S02]  /*5c40*/  ISETP.GT.AND P2, PT, R0, 0x9, P1 ;  /* 0x000000090000780c */ /* 0x000fe40000f44270 */
[----:B------:R-:W-:Y:S01]  /*5c50*/  FMUL R3, R12, R155 ;  /* 0x0000009b0c037220 */ /* 0x000fe20000400000 */
[----:B------:R-:W-:-:S03]  /*5c60*/  IMAD.X R9, R165, 0x1, R9, P3 ;  /* 0x00000001a5097824 */ /* 0x000fc600018e0609 */
[----:B------:R-:W-:-:S05]  /*5c70*/  FFMA R3, R30, R154, R3 ;  /* 0x0000009a1e037223 */ /* 0x000fca0000000003 */
[----:B------:R-:W-:-:S05]  /*5c80*/  F2FP.F16.F32.PACK_AB R3, RZ, R3 ;  /* 0x00000003ff03723e */ /* 0x000fca00000000ff */
[----:B------:R0:W-:Y:S01]  /*5c90*/  @P4 STG.E.U16 desc[UR36][R8.64+0x10], R3 ;  /* 0x0000100308004986 */ /* 0x0001e2000c101524 */
[----:B------:R-:W-:Y:S05]  /*5ca0*/  @!P2 BRA `(.L_x_167) ;  /* 0x000000000004a947 */ /* 0x000fea0003800000 */
[----:B------:R0:W5:Y:S02]  /*5cb0*/  LDG.E.LTC128B.U16 R170, desc[UR36][R10.64+0x12] ;  /* 0x000012240aaa7981 */ /* 0x000164000c1e1520 */
.L_x_167:
[----:B------:R-:W-:Y:S05]  /*5cc0*/  BSYNC B1 ;  /* 0x0000000000017941 */ /* 0x000fea0003800000 */
.L_x_166:
[----:B0----5:R-:W-:Y:S01]  /*5cd0*/  HADD2.F32 R8, -RZ, R170.H0_H0 ;  /* 0x200000aaff087230 */ /* 0x021fe20000004100 */
[----:B------:R-:W-:Y:S01]  /*5ce0*/  ISETP.GT.AND P3, PT, R0, 0x10, P0 ;  /* 0x000000100000780c */ /* 0x000fe20000764270 */
[----:B------:R-:W-:Y:S03]  /*5cf0*/  BSSY B1, `(.L_x_168) ;  /* 0x0000009000017945 */ /* 0x000fe60003800000 */
[----:B------:R-:W-:-:S04]  /*5d00*/  FMUL R8, R8, R155 ;  /* 0x0000009b08087220 */ /* 0x000fc80000400000 */
[----:B------:R-:W-:Y:S01]  /*5d10*/  FFMA R31, R31, R154, R8 ;  /* 0x0000009a1f1f7223 */ /* 0x000fe20000000008 */
[----:B------:R-:W-:-:S04]  /*5d20*/  IADD3 R8, P4, P5, R153, R158, R93 ;  /* 0x0000009e99087210 */ /* 0x000fc80007d9e05d */
[----:B------:R-:W-:Y:S02]  /*5d30*/  F2FP.F16.F32.PACK_AB R31, RZ, R31 ;  /* 0x0000001fff1f723e */ /* 0x000fe400000000ff */
[----:B------:R-:W-:-:S05]  /*5d40*/  IADD3.X R9, R165, R159, R95, P4, P5 ;  /* 0x0000009fa5097210 */ /* 0x000fca00027ea45f */
[----:B------:R0:W-:Y:S01]  /*5d50*/  @P2 STG.E.U16 desc[UR36][R8.64+0x12], R31 ;  /* 0x0000121f08002986 */ /* 0x0001e2000c101524 */
[----:B------:R-:W-:Y:S05]  /*5d60*/  @!P3 BRA `(.L_x_169) ;  /* 0x000000000004b947 */ /* 0x000fea0003800000 */
[----:B------:R0:W5:Y:S02]  /*5d70*/  LDG.E.LTC128B.U16 R170, desc[UR36][R6.64+0x20] ;  /* 0x0000202406aa7981 */ /* 0x000164000c1e1520 */
.L_x_169:
[----:B------:R-:W-:Y:S05]  /*5d80*/  BSYNC B1 ;  /* 0x0000000000017941 */ /* 0x000fea0003800000 */
.L_x_168:
        /* <DEDUP_REMOVED lines=9> */
.L_x_171:
[----:B------:R-:W-:Y:S05]  /*5e20*/  BSYNC B1 ;  /* 0x0000000000017941 */ /* 0x000fea0003800000 */
.L_x_170:
        /* <DEDUP_REMOVED lines=9> */
.L_x_173:
[----:B------:R-:W-:Y:S05]  /*5ec0*/  BSYNC B1 ;  /* 0x0000000000017941 */ /* 0x000fea0003800000 */
.L_x_172:
[----:B0----5:R-:W-:Y:S01]  /*5ed0*/  HADD2.F32 R12, -RZ, R170.H0_H0 ;  /* 0x200000aaff0c7230 */ /* 0x021fe20000004100 */
        /* <DEDUP_REMOVED lines=8> */
.L_x_175:
[----:B------:R-:W-:Y:S05]  /*5f60*/  BSYNC B1 ;  /* 0x0000000000017941 */ /* 0x000fea0003800000 */
.L_x_174:
        /* <DEDUP_REMOVED lines=9> */
.L_x_177:
[----:B------:R-:W-:Y:S05]  /*6000*/  BSYNC B1 ;  /* 0x0000000000017941 */ /* 0x000fea0003800000 */
.L_x_176:
        /* <DEDUP_REMOVED lines=9> */
.L_x_179:
[----:B------:R-:W-:Y:S05]  /*60a0*/  BSYNC B1 ;  /* 0x0000000000017941 */ /* 0x000fea0003800000 */
.L_x_178:
        /* <DEDUP_REMOVED lines=9> */
.L_x_181:
[----:B------:R-:W-:Y:S05]  /*6140*/  BSYNC B1 ;  /* 0x0000000000017941 */ /* 0x000fea0003800000 */
.L_x_180:
        /* <DEDUP_REMOVED lines=9> */
.L_x_183:
[----:B------:R-:W-:Y:S05]  /*61e0*/  BSYNC B1 ;  /* 0x0000000000017941 */ /* 0x000fea0003800000 */
.L_x_182:
        /* <DEDUP_REMOVED lines=9> */
.L_x_185:
[----:B------:R-:W-:Y:S05]  /*6280*/  BSYNC B1 ;  /* 0x0000000000017941 */ /* 0x000fea0003800000 */
.L_x_184:
        /* <DEDUP_REMOVED lines=9> */
.L_x_187:
[----:B------:R-:W-:Y:S05]  /*6320*/  BSYNC B1 ;  /* 0x0000000000017941 */ /* 0x000fea0003800000 */
.L_x_186:
        /* <DEDUP_REMOVED lines=9> */
.L_x_189:
[----:B------:R-:W-:Y:S05]  /*63c0*/  BSYNC B1 ;  /* 0x0000000000017941 */ /* 0x000fea0003800000 */
.L_x_188:
        /* <DEDUP_REMOVED lines=9> */
.L_x_191:
[----:B------:R-:W-:Y:S05]  /*6460*/  BSYNC B1 ;  /* 0x0000000000017941 */ /* 0x000fea0003800000 */
.L_x_190:
        /* <DEDUP_REMOVED lines=9> */
.L_x_193:
[----:B------:R-:W-:Y:S05]  /*6500*/  BSYNC B1 ;  /* 0x0000000000017941 */ /* 0x000fea0003800000 */
.L_x_192:
        /* <DEDUP_REMOVED lines=9> */
.L_x_195:
[----:B------:R-:W-:Y:S05]  /*65a0*/  BSYNC B1 ;  /* 0x0000000000017941 */ /* 0x000fea0003800000 */
.L_x_194:
        /* <DEDUP_REMOVED lines=9> */
.L_x_197:
[----:B------:R-:W-:Y:S05]  /*6640*/  BSYNC B1 ;  /* 0x0000000000017941 */ /* 0x000fea0003800000 */
.L_x_196:
        /* <DEDUP_REMOVED lines=9> */
.L_x_199:
[----:B------:R-:W-:Y:S05]  /*66e0*/  BSYNC B1 ;  /* 0x0000000000017941 */ /* 0x000fea0003800000 */
.L_x_198:
        /* <DEDUP_REMOVED lines=9> */
.L_x_201:
[----:B------:R-:W-:Y:S05]  /*6780*/  BSYNC B1 ;  /* 0x0000000000017941 */ /* 0x000fea0003800000 */
.L_x_200:
        /* <DEDUP_REMOVED lines=9> */
.L_x_203:
[----:B------:R-:W-:Y:S05]  /*6820*/  BSYNC B1 ;  /* 0x0000000000017941 */ /* 0x000fea0003800000 */
.L_x_202:
        /* <DEDUP_REMOVED lines=9> */
.L_x_205:
[----:B------:R-:W-:Y:S05]  /*68c0*/  BSYNC B1 ;  /* 0x0000000000017941 */ /* 0x000fea0003800000 */
.L_x_204:
        /* <DEDUP_REMOVED lines=9> */
.L_x_207:
[----:B------:R-:W-:Y:S05]  /*6960*/  BSYNC B1 ;  /* 0x0000000000017941 */ /* 0x000fea0003800000 */
.L_x_206:
        /* <DEDUP_REMOVED lines=9> */
.L_x_209:
[----:B------:R-:W-:Y:S05]  /*6a00*/  BSYNC B1 ;  /* 0x0000000000017941 */ /* 0x000fea0003800000 */
.L_x_208:
        /* <DEDUP_REMOVED lines=9> */
.L_x_211:
[----:B------:R-:W-:Y:S05]  /*6aa0*/  BSYNC B1 ;  /* 0x0000000000017941 */ /* 0x000fea0003800000 */
.L_x_210:
        /* <DEDUP_REMOVED lines=9> */
.L_x_213:
[----:B------:R-:W-:Y:S05]  /*6b40*/  BSYNC B1 ;  /* 0x0000000000017941 */ /* 0x000fea0003800000 */
.L_x_212:
        /* <DEDUP_REMOVED lines=9> */
.L_x_215:
[----:B------:R-:W-:Y:S05]  /*6be0*/  BSYNC B1 ;  /* 0x0000000000017941 */ /* 0x000fea0003800000 */
.L_x_214:
        /* <DEDUP_REMOVED lines=9> */
.L_x_217:
[----:B------:R-:W-:Y:S05]  /*6c80*/  BSYNC B1 ;  /* 0x0000000000017941 */ /* 0x000fea0003800000 */
.L_x_216:
        /* <DEDUP_REMOVED lines=9> */
.L_x_219:
[----:B------:R-:W-:Y:S05]  /*6d20*/  BSYNC B1 ;  /* 0x0000000000017941 */ /* 0x000fea0003800000 */
.L_x_218:
        /* <DEDUP_REMOVED lines=9> */
.L_x_221:
[----:B------:R-:W-:Y:S05]  /*6dc0*/  BSYNC B1 ;  /* 0x0000000000017941 */ /* 0x000fea0003800000 */
.L_x_220:
        /* <DEDUP_REMOVED lines=9> */
.L_x_223:
[----:B------:R-:W-:Y:S05]  /*6e60*/  BSYNC B1 ;  /* 0x0000000000017941 */ /* 0x000fea0003800000 */
.L_x_222:
        /* <DEDUP_REMOVED lines=9> */
.L_x_225:
[----:B------:R-:W-:Y:S05]  /*6f00*/  BSYNC B1 ;  /* 0x0000000000017941 */ /* 0x000fea0003800000 */
.L_x_224:
        /* <DEDUP_REMOVED lines=9> */
.L_x_227:
[----:B------:R-:W-:Y:S05]  /*6fa0*/  BSYNC B1 ;  /* 0x0000000000017941 */ /* 0x000fea0003800000 */
.L_x_226:
        /* <DEDUP_REMOVED lines=9> */
.L_x_229:
[----:B------:R-:W-:Y:S05]  /*7040*/  BSYNC B1 ;  /* 0x0000000000017941 */ /* 0x000fea0003800000 */
.L_x_228:
        /* <DEDUP_REMOVED lines=9> */
.L_x_231:
[----:B------:R-:W-:Y:S05]  /*70e0*/  BSYNC B1 ;  /* 0x0000000000017941 */ /* 0x000fea0003800000 */
.L_x_230:
        /* <DEDUP_REMOVED lines=9> */
.L_x_233:
[----:B------:R-:W-:Y:S05]  /*7180*/  BSYNC B1 ;  /* 0x0000000000017941 */ /* 0x000fea0003800000 */
.L_x_232:
        /* <DEDUP_REMOVED lines=9> */
.L_x_235:
[----:B------:R-:W-:Y:S05]  /*7220*/  BSYNC B1 ;  /* 0x0000000000017941 */ /* 0x000fea0003800000 */
.L_x_234:
        /* <DEDUP_REMOVED lines=9> */
.L_x_237:
[----:B------:R-:W-:Y:S05]  /*72c0*/  BSYNC B1 ;  /* 0x0000000000017941 */ /* 0x000fea0003800000 */
.L_x_236:
        /* <DEDUP_REMOVED lines=9> */
.L_x_239:
[----:B------:R-:W-:Y:S05]  /*7360*/  BSYNC B1 ;  /* 0x0000000000017941 */ /* 0x000fea0003800000 */
.L_x_238:
        /* <DEDUP_REMOVED lines=9> */
.L_x_241:
[----:B------:R-:W-:Y:S05]  /*7400*/  BSYNC B1 ;  /* 0x0000000000017941 */ /* 0x000fea0003800000 */
.L_x_240:
        /* <DEDUP_REMOVED lines=9> */
.L_x_243:
[----:B------:R-:W-:Y:S05]  /*74a0*/  BSYNC B1 ;  /* 0x0000000000017941 */ /* 0x000fea0003800000 */
.L_x_242:
        /* <DEDUP_REMOVED lines=9> */
.L_x_245:
[----:B------:R-:W-:Y:S05]  /*7540*/  BSYNC B1 ;  /* 0x0000000000017941 */ /* 0x000fea0003800000 */
.L_x_244:
        /* <DEDUP_REMOVED lines=9> */
.L_x_247:
[----:B------:R-:W-:Y:S05]  /*75e0*/  BSYNC B1 ;  /* 0x0000000000017941 */ /* 0x000fea0003800000 */
.L_x_246:
        /* <DEDUP_REMOVED lines=9> */
.L_x_249:
[----:B------:R-:W-:Y:S05]  /*7680*/  BSYNC B1 ;  /* 0x0000000000017941 */ /* 0x000fea0003800000 */
.L_x_248:
        /* <DEDUP_REMOVED lines=9> */
.L_x_251:
[----:B------:R-:W-:Y:S05]  /*7720*/  BSYNC B1 ;  /* 0x0000000000017941 */ /* 0x000fea0003800000 */
.L_x_250:
        /* <DEDUP_REMOVED lines=9> */
.L_x_253:
[----:B------:R-:W-:Y:S05]  /*77c0*/  BSYNC B1 ;  /* 0x0000000000017941 */ /* 0x000fea0003800000 */
.L_x_252:
        /* <DEDUP_REMOVED lines=9> */
.L_x_255:
[----:B------:R-:W-:Y:S05]  /*7860*/  BSYNC B1 ;  /* 0x0000000000017941 */ /* 0x000fea0003800000 */
.L_x_254:
        /* <DEDUP_REMOVED lines=9> */
.L_x_257:
[----:B------:R-:W-:Y:S05]  /*7900*/  BSYNC B1 ;  /* 0x0000000000017941 */ /* 0x000fea0003800000 */
.L_x_256:
        /* <DEDUP_REMOVED lines=9> */
.L_x_259:
[----:B------:R-:W-:Y:S05]  /*79a0*/  BSYNC B1 ;  /* 0x0000000000017941 */ /* 0x000fea0003800000 */
.L_x_258:
        /* <DEDUP_REMOVED lines=9> */
.L_x_261:
[----:B------:R-:W-:Y:S05]  /*7a40*/  BSYNC B1 ;  /* 0x0000000000017941 */ /* 0x000fea0003800000 */
.L_x_260:
        /* <DEDUP_REMOVED lines=9> */
.L_x_263:
[----:B------:R-:W-:Y:S05]  /*7ae0*/  BSYNC B1 ;  /* 0x0000000000017941 */ /* 0x000fea0003800000 */
.L_x_262:
        /* <DEDUP_REMOVED lines=9> */
.L_x_265:
[----:B------:R-:W-:Y:S05]  /*7b80*/  BSYNC B1 ;  /* 0x0000000000017941 */ /* 0x000fea0003800000 */
.L_x_264:
        /* <DEDUP_REMOVED lines=9> */
.L_x_267:
[----:B------:R-:W-:Y:S05]  /*7c20*/  BSYNC B1 ;  /* 0x0000000000017941 */ /* 0x000fea0003800000 */
.L_x_266:
        /* <DEDUP_REMOVED lines=9> */
.L_x_269:
[----:B------:R-:W-:Y:S05]  /*7cc0*/  BSYNC B1 ;  /* 0x0000000000017941 */ /* 0x000fea0003800000 */
.L_x_268:
        /* <DEDUP_REMOVED lines=9> */
.L_x_271:
[----:B------:R-:W-:Y:S05]  /*7d60*/  BSYNC B1 ;  /* 0x0000000000017941 */ /* 0x000fea0003800000 */
.L_x_270:
        /* <DEDUP_REMOVED lines=9> */
.L_x_273:
[----:B------:R-:W-:Y:S05]  /*7e00*/  BSYNC B1 ;  /* 0x0000000000017941 */ /* 0x000fea0003800000 */
.L_x_272:
        /* <DEDUP_REMOVED lines=9> */
.L_x_275:
[----:B------:R-:W-:Y:S05]  /*7ea0*/  BSYNC B1 ;  /* 0x0000000000017941 */ /* 0x000fea0003800000 */
.L_x_274:
[----:B012--5:R-:W-:Y:S01]  /*7eb0*/  HADD2.F32 R6, -RZ, R170.H0_H0 ;  /* 0x200000aaff067230 */ /* 0x027fe20000004100 */
        /* <DEDUP_REMOVED lines=8> */
.L_x_277:
[----:B------:R-:W-:Y:S05]  /*7f40*/  BSYNC B1 ;  /* 0x0000000000017941 */ /* 0x000fea0003800000 */
.L_x_276:
[----:B0----5:R-:W-:Y:S01]  /*7f50*/  HADD2.F32 R4, -RZ, R170.H0_H0 ;  /* 0x200000aaff047230 */ /* 0x021fe20000004100 */
[----:B------:R-:W-:Y:S01]  /*7f60*/  @P2 MOV R5, R9 ;  /* 0x0000000900052202 */ /* 0x000fe20000000f00 */
[----:B------:R-:W-:Y:S01]  /*7f70*/  BSSY B1, `(.L_x_278) ;  /* 0x0000009000017945 */ /* 0x000fe20003800000 */
[----:B------:R-:W-:Y:S02]  /*7f80*/  ISETP.GT.AND P1, PT, R0, 0x79, P1 ;  /* 0x000000790000780c */ /* 0x000fe40000f24270 */
[----:B------:R-:W-:Y:S01]  /*7f90*/  FMUL R3, R4, R155 ;  /* 0x0000009b04037220 */ /* 0x000fe20000400000 */
[----:B------:R-:W-:-:S03]  /*7fa0*/  @P2 IMAD.MOV.U32 R4, RZ, RZ, R8 ;  /* 0x000000ffff042224 */ /* 0x000fc600078e0008 */
[----:B------:R-:W-:-:S05]  /*7fb0*/  FFMA R3, R86, R154, R3 ;  /* 0x0000009a56037223 */ /* 0x000fca0000000003 */
[----:B------:R-:W-:-:S05]  /*7fc0*/  F2FP.F16.F32.PACK_AB R3, RZ, R3 ;  /* 0x00000003ff03723e */ /* 0x000fca00000000ff */
[----:B------:R0:W-:Y:S01]  /*7fd0*/  @P2 STG.E.U16 desc[UR36][R4.64+0xf0], R3 ;  /* 0x0000f00304002986 */ /* 0x0001e2000c101524 */
[----:B------:R-:W-:Y:S05]  /*7fe0*/  @!P1 BRA `(.L_x_279) ;  /* 0x0000000000049947 */ /* 0x000fea0003800000 */
[----:B------:R2:W5:Y:S02]  /*7ff0*/  LDG.E.LTC128B.U16 R170, desc[UR36][R10.64+0xf2] ;  /* 0x0000f2240aaa7981 */ /* 0x000564000c1e1520 */
.L_x_279:
[----:B------:R-:W-:Y:S05]  /*8000*/  BSYNC B1 ;  /* 0x0000000000017941 */ /* 0x000fea0003800000 */
.L_x_278:
[----:B------:R-:W-:Y:S05]  /*8010*/  @!P1 BRA `(.L_x_280) ;  /* 0x00000024004c9947 */ /* 0x000fea0003800000 */
[----:B-----5:R-:W-:-:S05]  /*8020*/  HADD2.F32 R170, -RZ, R170.H0_H0 ;  /* 0x200000aaffaa7230 */ /* 0x020fca0000004100 */
[----:B------:R-:W-:-:S04]  /*8030*/  FMUL R170, R170, R155 ;  /* 0x0000009baaaa7220 */ /* 0x000fc80000400000 */
[----:B------:R-:W-:-:S05]  /*8040*/  FFMA R170, R87, R154, R170 ;  /* 0x0000009a57aa7223 */ /* 0x000fca00000000aa */
[----:B------:R-:W-:-:S05]  /*8050*/  F2FP.F16.F32.PACK_AB R170, RZ, R170 ;  /* 0x000000aaffaa723e */ /* 0x000fca00000000ff */
[----:B------:R0:W-:Y:S01]  /*8060*/  STG.E.U16 desc[UR36][R8.64+0xf2], R170 ;  /* 0x0000f2aa08007986 */ /* 0x0001e2000c101524 */
[----:B------:R-:W-:Y:S05]  /*8070*/  BRA `(.L_x_280) ;  /* 0x0000002400347947 */ /* 0x000fea0003800000 */
.L_x_29:
[----:B------:R-:W-:Y:S01]  /*8080*/  ULDC.64 UR4, c[0x0][0x5c0] ;  /* 0x0001700000047ab9 */ /* 0x000fe20000000a00 */
[-C--:B------:R-:W-:Y:S01]  /*8090*/  FMUL R88, R88, R154.reuse ;  /* 0x0000009a58587220 */ /* 0x080fe20000400000 */
[----:B------:R-:W-:Y:S01]  /*80a0*/  LEA R8, P0, R166, UR4, 0x1 ;  /* 0x00000004a6087c11 */ /* 0x000fe2000f8008ff */
[----:B------:R-:W-:Y:S01]  /*80b0*/  IMAD.SHL.U32 R5, R6, 0x10, RZ ;  /* 0x0000001006057824 */ /* 0x000fe200078e00ff */
[----:B------:R-:W-:Y:S01]  /*80c0*/  ISETP.GT.AND P2, PT, R0, 0x1, P3 ;  /* 0x000000010000780c */ /* 0x000fe20001f44270 */
[-C--:B------:R-:W-:Y:S01]  /*80d0*/  FMUL R89, R89, R154.reuse ;  /* 0x0000009a59597220 */ /* 0x080fe20000400000 */
[----:B------:R-:W-:Y:S01]  /*80e0*/  LEA.HI.X R9, R166, UR5, R169, 0x1, P0 ;  /* 0x00000005a6097c11 */ /* 0x000fe200080f0ca9 */
[-C--:B------:R-:W-:Y:S01]  /*80f0*/  FMUL R90, R90, R154.reuse ;  /* 0x0000009a5a5a7220 */ /* 0x080fe20000400000 */
[----:B------:R-:W-:Y:S01]  /*8100*/  ISETP.GT.AND P0, PT, R3, 0x8, PT ;  /* 0x000000080300780c */ /* 0x000fe20003f04270 */
[----:B------:R-:W-:Y:S01]  /*8110*/  FMUL R91, R91, R154 ;  /* 0x0000009a5b5b7220 */ /* 0x000fe20000400000 */
[----:B------:R-:W-:Y:S01]  /*8120*/  F2FP.F16.F32.PACK_AB R88, RZ, R88 ;  /* 0x00000058ff58723e */ /* 0x000fe200000000ff */
[-C--:B------:R-:W-:Y:S01]  /*8130*/  FMUL R92, R92, R154.reuse ;  /* 0x0000009a5c5c7220 */ /* 0x080fe20000400000 */
[----:B------:R-:W-:Y:S01]  /*8140*/  ISETP.GT.AND P4, PT, R0, RZ, P0 ;  /* 0x000000ff0000720c */ /* 0x000fe20000784270 */
[----:B------:R-:W-:Y:S01]  /*8150*/  FMUL R93, R93, R154 ;  /* 0x0000009a5d5d7220 */ /* 0x000fe20000400000 */
[----:B------:R-:W-:Y:S01]  /*8160*/  SHF.L.U64.HI R4, R6, 0x4, R7 ;  /* 0x0000000406047819 */ /* 0x000fe20000010207 */
[----:B------:R-:W-:Y:S01]  /*8170*/  @P1 STG.E.U16 desc[UR36][R8.64], R88 ;  /* 0x0000005808001986 */ /* 0x000fe2000c101524 */
[----:B------:R-:W-:Y:S01]  /*8180*/  IADD3 R10, P5, R5, R8, RZ ;  /* 0x00000008050a7210 */ /* 0x000fe20007fbe0ff */
[-C--:B------:R-:W-:Y:S01]  /*8190*/  FMUL R94, R94, R154.reuse ;  /* 0x0000009a5e5e7220 */ /* 0x080fe20000400000 */
[----:B------:R-:W-:Y:S01]  /*81a0*/  ISETP.GT.AND P1, PT, R0, 0x1, P0 ;  /* 0x000000010000780c */ /* 0x000fe20000724270 */
[----:B------:R-:W-:Y:S01]  /*81b0*/  FMUL R95, R95, R154 ;  /* 0x0000009a5f5f7220 */ /* 0x000fe20000400000 */
[----:B------:R-:W-:Y:S01]  /*81c0*/  F2FP.F16.F32.PACK_AB R89, RZ, R89 ;  /* 0x00000059ff59723e */ /* 0x000fe200000000ff */
[----:B------:R-:W-:Y:S01]  /*81d0*/  IMAD.X R11, R4, 0x1, R9, P5 ;  /* 0x00000001040b7824 */ /* 0x000fe200028e0609 */
[----:B------:R-:W-:Y:S01]  /*81e0*/  F2FP.F16.F32.PACK_AB R90, RZ, R90 ;  /* 0x0000005aff5a723e */ /* 0x000fe200000000ff */
[-C--:B------:R-:W-:Y:S01]  /*81f0*/  FMUL R96, R96, R154.reuse ;  /* 0x0000009a60607220 */ /* 0x080fe20000400000 */
[----:B------:R-:W-:Y:S01]  /*8200*/  F2FP.F16.F32.PACK_AB R91, RZ, R91 ;  /* 0x0000005bff5b723e */ /* 0x000fe200000000ff */
[----:B------:R-:W-:Y:S01]  /*8210*/  @P2 STG.E.U16 desc[UR36][R8.64+0x2], R89 ;  /* 0x0000025908002986 */ /* 0x000fe2000c101524 */
[C---:B------:R-:W-:Y:S01]  /*8220*/  ISETP.GT.AND P5, PT, R0.reuse, 0x9, P3 ;  /* 0x000000090000780c */ /* 0x040fe20001fa4270 */
[-C--:B------:R-:W-:Y:S01]  /*8230*/  FMUL R97, R97, R154.reuse ;  /* 0x0000009a61617220 */ /* 0x080fe20000400000 */
[C---:B------:R-:W-:Y:S01]  /*8240*/  ISETP.GT.AND P2, PT, R0.reuse, 0x8, P0 ;  /* 0x000000080000780c */ /* 0x040fe20000744270 */
[----:B------:R-:W-:Y:S01]  /*8250*/  @P4 STG.E.U16 desc[UR36][R10.64], R90 ;  /* 0x0000005a0a004986 */ /* 0x000fe2000c101524 */
[----:B------:R-:W-:Y:S01]  /*8260*/  ISETP.GT.AND P4, PT, R0, 0x8, P3 ;  /* 0x000000080000780c */ /* 0x000fe20001f84270 */
[----:B------:R-:W-:Y:S01]  /*8270*/  FMUL R98, R98, R154 ;  /* 0x0000009a62627220 */ /* 0x000fe20000400000 */
[----:B------:R-:W-:Y:S01]  /*8280*/  F2FP.F16.F32.PACK_AB R92, RZ, R92 ;  /* 0x0000005cff5c723e */ /* 0x000fe200000000ff */
[----:B------:R-:W-:Y:S01]  /*8290*/  @P1 STG.E.U16 desc[UR36][R10.64+0x2], R91 ;  /* 0x0000025b0a001986 */ /* 0x000fe2000c101524 */
[----:B------:R-:W-:Y:S01]  /*82a0*/  ISETP.GT.AND P1, PT, R0, 0x9, P0 ;  /* 0x000000090000780c */ /* 0x000fe20000724270 */
[-C--:B------:R-:W-:Y:S01]  /*82b0*/  FMUL R99, R99, R154.reuse ;  /* 0x0000009a63637220 */ /* 0x080fe20000400000 */
[----:B------:R-:W-:Y:S01]  /*82c0*/  F2FP.F16.F32.PACK_AB R93, RZ, R93 ;  /* 0x0000005dff5d723e */ /* 0x000fe200000000ff */
[----:B------:R-:W-:Y:S01]  /*82d0*/  FMUL R100, R100, R154 ;  /* 0x0000009a64647220 */ /* 0x000fe20000400000 */
[----:B------:R-:W-:Y:S01]  /*82e0*/  F2FP.F16.F32.PACK_AB R94, RZ, R94 ;  /* 0x0000005eff5e723e */ /* 0x000fe200000000ff */
[-C--:B------:R-:W-:Y:S01]  /*82f0*/  FMUL R101, R101, R154.reuse ;  /* 0x0000009a65657220 */ /* 0x080fe20000400000 */
[----:B------:R-:W-:Y:S01]  /*8300*/  F2FP.F16.F32.PACK_AB R95, RZ, R95 ;  /* 0x0000005fff5f723e */ /* 0x000fe200000000ff */
[----:B------:R-:W-:Y:S01]  /*8310*/  FMUL R102, R102, R154 ;  /* 0x0000009a66667220 */ /* 0x000fe20000400000 */
[----:B------:R-:W-:Y:S01]  /*8320*/  F2FP.F16.F32.PACK_AB R96, RZ, R96 ;  /* 0x00000060ff60723e */ /* 0x000fe200000000ff */
[----:B------:R-:W-:Y:S01]  /*8330*/  @P4 STG.E.U16 desc[UR36][R8.64+0x10], R92 ;  /* 0x0000105c08004986 */ /* 0x000fe2000c101524 */
[C---:B------:R-:W-:Y:S01]  /*8340*/  ISETP.GT.AND P4, PT, R0.reuse, 0x10, P3 ;  /* 0x000000100000780c */ /* 0x040fe20001f84270 */
[-C--:B------:R-:W-:Y:S01]  /*8350*/  FMUL R103, R103, R154.reuse ;  /* 0x0000009a67677220 */ /* 0x080fe20000400000 */
[----:B------:R-:W-:Y:S01]  /*8360*/  F2FP.F16.F32.PACK_AB R97, RZ, R97 ;  /* 0x00000061ff61723e */ /* 0x000fe200000000ff */
[----:B------:R-:W-:Y:S01]  /*8370*/  @P5 STG.E.U16 desc[UR36][R8.64+0x12], R93 ;  /* 0x0000125d08005986 */ /* 0x000fe2000c101524 */
[----:B------:R-:W-:Y:S01]  /*8380*/  ISETP.GT.AND P5, PT, R0, 0x11, P0 ;  /* 0x000000110000780c */ /* 0x000fe200007a4270 */
        /* <DEDUP_REMOVED lines=74> */
[-C--:B------:R-:W-:Y:S01]  /*8830*/  FMUL R125, R125, R154.reuse ;  /* 0x0000009a7d7d7220 */ /* 0x080fe20000400000 */
[----:B------:R-:W-:Y:S01]  /*8840*/  F2FP.F16.F32.PACK_AB R119, RZ, R119 ;  /* 0x00000077ff77723e */ /* 0x000fe200000000ff */
[----:B------:R-:W-:Y:S01]  /*8850*/  FMUL R126, R126, R154 ;  /* 0x0000009a7e7e7220 */ /* 0x000fe20000400000 */
[----:B------:R-:W-:Y:S01]  /*8860*/  F2FP.F16.F32.PACK_AB R120, RZ, R120 ;  /* 0x00000078ff78723e */ /* 0x000fe200000000ff */
        /* <DEDUP_REMOVED lines=64> */
[----:B------:R-:W-:Y:S01]  /*8c70*/  FMUL R145, R145, R154 ;  /* 0x0000009a91917220 */ /* 0x000fe20000400000 */
[----:B------:R-:W-:Y:S01]  /*8c80*/  F2FP.F16.F32.PACK_AB R139, RZ, R139 ;  /* 0x0000008bff8b723e */ /* 0x000fe200000000ff */
[----:B------:R-:W-:Y:S01]  /*8c90*/  IMAD.SHL.U32 R21, R6, 0x100, RZ ;  /* 0x0000010006157824 */ /* 0x000fe200078e00ff */
[----:B------:R-:W-:Y:S01]  /*8ca0*/  F2FP.F16.F32.PACK_AB R140, RZ, R140 ;  /* 0x0000008cff8c723e */ /* 0x000fe200000000ff */
[----:B------:R-:W-:Y:S01]  /*8cb0*/  @P1 STG.E.U16 desc[UR36][R8.64+0x90], R124 ;  /* 0x0000907c08001986 */ /* 0x000fe2000c101524 */
[----:B------:R-:W-:Y:S01]  /*8cc0*/  ISETP.GT.AND P1, PT, R0, 0x50, P3 ;  /* 0x000000500000780c */ /* 0x000fe20001f24270 */
[-C--:B------:R-:W-:Y:S01]  /*8cd0*/  FMUL R146, R146, R154.reuse ;  /* 0x0000009a92927220 */ /* 0x080fe20000400000 */
[----:B------:R-:W-:Y:S01]  /*8ce0*/  F2FP.F16.F32.PACK_AB R141, RZ, R141 ;  /* 0x0000008dff8d723e */ /* 0x000fe200000000ff */
[----:B------:R-:W-:Y:S01]  /*8cf0*/  @P2 STG.E.U16 desc[UR36][R8.64+0x92], R125 ;  /* 0x0000927d08002986 */ /* 0x000fe2000c101524 */
[C---:B------:R-:W-:Y:S01]  /*8d00*/  ISETP.GT.AND P2, PT, R0.reuse, 0x51, P3 ;  /* 0x000000510000780c */ /* 0x040fe20001f44270 */
[----:B------:R-:W-:Y:S01]  /*8d10*/  FMUL R147, R147, R154 ;  /* 0x0000009a93937220 */ /* 0x000fe20000400000 */
        /* <DEDUP_REMOVED lines=12> */
[----:B------:R-:W-:Y:S01]  /*8de0*/  SHF.L.U64.HI R15, R6, 0x8, R7 ;  /* 0x00000008060f7819 */ /* 0x000fe20000010207 */
[----:B------:R-:W-:Y:S01]  /*8df0*/  @P2 STG.E.U16 desc[UR36][R8.64+0xa2], R129 ;  /* 0x0000a28108002986 */ /* 0x000fe2000c101524 */
[C---:B------:R-:W-:Y:S01]  /*8e00*/  ISETP.GT.AND P2, PT, R0.reuse, 0x59, P3 ;  /* 0x000000590000780c */ /* 0x040fe20001f44270 */
        /* <DEDUP_REMOVED lines=56> */
[----:B------:R-:W-:Y:S01]  /*9190*/  FMUL R39, R39, R154 ;  /* 0x0000009a27277220 */ /* 0x000fe20000400000 */
[----:B------:R-:W-:Y:S01]  /*91a0*/  F2FP.F16.F32.PACK_AB R33, RZ, R33 ;  /* 0x00000021ff21723e */ /* 0x000fe200000000ff */
[----:B------:R-:W-:Y:S01]  /*91b0*/  @P2 STG.E.U16 desc[UR36][R10.64+0xd0], R142 ;  /* 0x0000d08e0a002986 */ /* 0x000fe2000c101524 */
[----:B------:R-:W-:Y:S01]  /*91c0*/  F2FP.F16.F32.PACK_AB R34, RZ, R34 ;  /* 0x00000022ff22723e */ /* 0x000fe200000000ff */
[-C--:B------:R-:W-:Y:S01]  /*91d0*/  FMUL R40, R40, R154.reuse ;  /* 0x0000009a28287220 */ /* 0x080fe20000400000 */
[----:B------:R-:W-:Y:S01]  /*91e0*/  F2FP.F16.F32.PACK_AB R35, RZ, R35 ;  /* 0x00000023ff23723e */ /* 0x000fe200000000ff */
[----:B------:R-:W-:Y:S01]  /*91f0*/  FMUL R41, R41, R154 ;  /* 0x0000009a29297220 */ /* 0x000fe20000400000 */
[----:B------:R-:W-:Y:S01]  /*9200*/  F2FP.F16.F32.PACK_AB R36, RZ, R36 ;  /* 0x00000024ff24723e */ /* 0x000fe200000000ff */
[----:B------:R-:W-:Y:S01]  /*9210*/  @P4 STG.E.U16 desc[UR36][R10.64+0xd2], R143 ;  /* 0x0000d28f0a004986 */ /* 0x000fe2000c101524 */
[----:B------:R-:W-:Y:S01]  /*9220*/  ISETP.GT.AND P4, PT, R0, 0x71, P0 ;  /* 0x000000710000780c */ /* 0x000fe20000784270 */
[----:B------:R-:W-:Y:S01]  /*9230*/  FMUL R42, R42, R154 ;  /* 0x0000009a2a2a7220 */ /* 0x000fe20000400000 */
[----:B------:R-:W-:Y:S01]  /*9240*/  F2FP.F16.F32.PACK_AB R37, RZ, R37 ;  /* 0x00000025ff25723e */ /* 0x000fe200000000ff */
[----:B------:R-:W-:Y:S01]  /*9250*/  @P5 STG.E.U16 desc[UR36][R8.64+0xe0], R144 ;  /* 0x0000e09008005986 */ /* 0x000fe2000c101524 */
[----:B------:R-:W-:Y:S01]  /*9260*/  ISETP.GT.AND P5, PT, R0, 0x70, P0 ;  /* 0x000000700000780c */ /* 0x000fe200007a4270 */
[----:B------:R-:W-:Y:S01]  /*9270*/  @P1 IMAD.MOV.U32 R6, RZ, RZ, R8 ;  /* 0x000000ffff061224 */ /* 0x000fe200078e0008 */
[----:B------:R-:W-:Y:S01]  /*9280*/  F2FP.F16.F32.PACK_AB R38, RZ, R38 ;  /* 0x00000026ff26723e */ /* 0x000fe200000000ff */
[----:B------:R-:W-:Y:S01]  /*9290*/  @P1 IMAD.MOV.U32 R7, RZ, RZ, R9 ;  /* 0x000000ffff071224 */ /* 0x000fe200078e0009 */
[----:B------:R-:W-:Y:S01]  /*92a0*/  F2FP.F16.F32.PACK_AB R39, RZ, R39 ;  /* 0x00000027ff27723e */ /* 0x000fe200000000ff */
[----:B------:R-:W-:Y:S01]  /*92b0*/  FMUL R43, R43, R154 ;  /* 0x0000009a2b2b7220 */ /* 0x000fe20000400000 */
[----:B------:R-:W-:Y:S01]  /*92c0*/  F2FP.F16.F32.PACK_AB R40, RZ, R40 ;  /* 0x00000028ff28723e */ /* 0x000fe200000000ff */
[----:B------:R-:W-:Y:S01]  /*92d0*/  FMUL R44, R44, R154 ;  /* 0x0000009a2c2c7220 */ /* 0x000fe20000400000 */
[----:B------:R0:W-:Y:S01]  /*92e0*/  @P1 STG.E.U16 desc[UR36][R6.64+0xe2], R145 ;  /* 0x0000e29106001986 */ /* 0x0001e2000c101524 */
[----:B------:R-:W-:Y:S01]  /*92f0*/  IADD3 R12, P1, P2, R5, R8, R21 ;  /* 0x00000008050c7210 */ /* 0x000fe20007a3e015 */
[-C--:B------:R-:W-:Y:S01]  /*9300*/  FMUL R45, R45, R154.reuse ;  /* 0x0000009a2d2d7220 */ /* 0x080fe20000400000 */
[----:B------:R-:W-:Y:S01]  /*9310*/  F2FP.F16.F32.PACK_AB R41, RZ, R41 ;  /* 0x00000029ff29723e */ /* 0x000fe200000000ff */
[-C--:B------:R-:W-:Y:S01]  /*9320*/  FMUL R46, R46, R154.reuse ;  /* 0x0000009a2e2e7220 */ /* 0x080fe20000400000 */
[----:B------:R-:W-:Y:S01]  /*9330*/  IADD3.X R13, R4, R9, R15, P1, P2 ;  /* 0x00000009040d7210 */ /* 0x000fe20000fe440f */
[-C--:B------:R-:W-:Y:S01]  /*9340*/  FMUL R47, R47, R154.reuse ;  /* 0x0000009a2f2f7220 */ /* 0x080fe20000400000 */
[C---:B------:R-:W-:Y:S01]  /*9350*/  ISETP.GT.AND P1, PT, R3.reuse, 0x80, PT ;  /* 0x000000800300780c */ /* 0x040fe20003f24270 */
[-C--:B------:R-:W-:Y:S01]  /*9360*/  FMUL R48, R48, R154.reuse ;  /* 0x0000009a30307220 */ /* 0x080fe20000400000 */
[----:B------:R-:W-:Y:S01]  /*9370*/  ISETP.GT.AND P2, PT, R3, 0x88, PT ;  /* 0x000000880300780c */ /* 0x000fe20003f44270 */
[----:B------:R-:W-:Y:S01]  /*9380*/  FMUL R49, R49, R154 ;  /* 0x0000009a31317220 */ /* 0x000fe20000400000 */
[----:B------:R-:W-:Y:S01]  /*9390*/  F2FP.F16.F32.PACK_AB R42, RZ, R42 ;  /* 0x0000002aff2a723e */ /* 0x000fe200000000ff */
[----:B0-----:R-:W-:Y:S01]  /*93a0*/  @P5 IMAD.MOV.U32 R6, RZ, RZ, R10 ;  /* 0x000000ffff065224 */ /* 0x001fe200078e000a */
[----:B------:R-:W-:Y:S01]  /*93b0*/  @P5 MOV R7, R11 ;  /* 0x0000000b00075202 */ /* 0x000fe20000000f00 */
[-C--:B------:R-:W-:Y:S01]  /*93c0*/  FMUL R50, R50, R154.reuse ;  /* 0x0000009a32327220 */ /* 0x080fe20000400000 */
[----:B------:R-:W-:Y:S01]  /*93d0*/  F2FP.F16.F32.PACK_AB R43, RZ, R43 ;  /* 0x0000002bff2b723e */ /* 0x000fe200000000ff */
[----:B------:R-:W-:Y:S01]  /*93e0*/  FMUL R51, R51, R154 ;  /* 0x0000009a33337220 */ /* 0x000fe20000400000 */
[----:B------:R-:W-:Y:S01]  /*93f0*/  F2FP.F16.F32.PACK_AB R44, RZ, R44 ;  /* 0x0000002cff2c723e */ /* 0x000fe200000000ff */
[----:B------:R0:W-:Y:S01]  /*9400*/  @P5 STG.E.U16 desc[UR36][R6.64+0xe0], R146 ;  /* 0x0000e09206005986 */ /* 0x0001e2000c101524 */
[----:B------:R-:W-:Y:S01]  /*9410*/  ISETP.GT.AND P5, PT, R0, 0x78, P3 ;  /* 0x000000780000780c */ /* 0x000fe20001fa4270 */
[-C--:B------:R-:W-:Y:S01]  /*9420*/  FMUL R52, R52, R154.reuse ;  /* 0x0000009a34347220 */ /* 0x080fe20000400000 */
[C---:B------:R-:W-:Y:S01]  /*9430*/  ISETP.GT.AND P3, PT, R0.reuse, 0x79, P3 ;  /* 0x000000790000780c */ /* 0x040fe20001f64270 */
[----:B------:R-:W-:Y:S01]  /*9440*/  @P4 STG.E.U16 desc[UR36][R10.64+0xe2], R147 ;  /* 0x0000e2930a004986 */ /* 0x000fe2000c101524 */
[C---:B------:R-:W-:Y:S01]  /*9450*/  ISETP.GT.AND P4, PT, R0.reuse, 0x78, P0 ;  /* 0x000000780000780c */ /* 0x040fe20000784270 */
[-C--:B------:R-:W-:Y:S01]  /*9460*/  FMUL R53, R53, R154.reuse ;  /* 0x0000009a35357220 */ /* 0x080fe20000400000 */
[----:B------:R-:W-:Y:S01]  /*9470*/  ISETP.GT.AND P0, PT, R0, 0x79, P0 ;  /* 0x000000790000780c */ /* 0x000fe20000704270 */
[-C--:B------:R-:W-:Y:S01]  /*9480*/  FMUL R54, R54, R154.reuse ;  /* 0x0000009a36367220 */ /* 0x080fe20000400000 */
[----:B------:R-:W-:Y:S01]  /*9490*/  F2FP.F16.F32.PACK_AB R45, RZ, R45 ;  /* 0x0000002dff2d723e */ /* 0x000fe200000000ff */
[----:B------:R-:W-:Y:S01]  /*94a0*/  FMUL R55, R55, R154 ;  /* 0x0000009a37377220 */ /* 0x000fe20000400000 */
[----:B------:R-:W-:Y:S01]  /*94b0*/  F2FP.F16.F32.PACK_AB R46, RZ, R46 ;  /* 0x0000002eff2e723e */ /* 0x000fe200000000ff */
[----:B------:R-:W-:Y:S01]  /*94c0*/  FMUL R56, R56, R154 ;  /* 0x0000009a38387220 */ /* 0x000fe20000400000 */
[----:B------:R-:W-:Y:S01]  /*94d0*/  F2FP.F16.F32.PACK_AB R47, RZ, R47 ;  /* 0x0000002fff2f723e */ /* 0x000fe200000000ff */
[----:B------:R-:W-:Y:S01]  /*94e0*/  @P5 STG.E.U16 desc[UR36][R8.64+0xf0], R148 ;  /* 0x0000f09408005986 */ /* 0x000fe2000c101524 */
[----:B0-----:R-:W-:Y:S01]  /*94f0*/  IADD3 R6, P5, R21, R8, RZ ;  /* 0x0000000815067210 */ /* 0x001fe20007fbe0ff */
[----:B------:R-:W-:Y:S01]  /*9500*/  FMUL R57, R57, R154 ;  /* 0x0000009a39397220 */ /* 0x000fe20000400000 */
[----:B------:R-:W-:Y:S01]  /*9510*/  F2FP.F16.F32.PACK_AB R48, RZ, R48 ;  /* 0x00000030ff30723e */ /* 0x000fe200000000ff */
[----:B------:R0:W-:Y:S01]  /*9520*/  @P3 STG.E.U16 desc[UR36][R8.64+0xf2], R149 ;  /* 0x0000f29508003986 */ /* 0x0001e2000c101524 */
[C---:B------:R-:W-:Y:S01]  /*9530*/  ISETP.GT.AND P3, PT, R0.reuse, RZ, P1 ;  /* 0x000000ff0000720c */ /* 0x040fe20000f64270 */
[----:B------:R-:W-:Y:S01]  /*9540*/  IMAD.X R7, R15, 0x1, R9, P5 ;  /* 0x000000010f077824 */ /* 0x000fe200028e0609 */
[C---:B------:R-:W-:Y:S01]  /*9550*/  ISETP.GT.AND P5, PT, R0.reuse, RZ, P2 ;  /* 0x000000ff0000720c */ /* 0x040fe200017a4270 */
        /* <DEDUP_REMOVED lines=14> */
[----:B------:R-:W-:Y:S01]  /*9640*/  @P4 STG.E.U16 desc[UR36][R6.64+0x2], R25 ;  /* 0x0000021906004986 */ /* 0x000fe2000c101524 */
[----:B------:R-:W-:Y:S01]  /*9650*/  IADD3 R14, P4, R5, R6, RZ ;  /* 0x00000006050e7210 */ /* 0x000fe20007f9e0ff */
[--C-:B------:R-:W-:Y:S01]  /*9660*/  IMAD.X R9, R4, 0x1, R7.reuse, P3 ;  /* 0x0000000104097824 */ /* 0x100fe200018e0607 */
[----:B------:R-:W-:Y:S01]  /*9670*/  ISETP.GT.AND P3, PT, R0, 0x9, P2 ;  /* 0x000000090000780c */ /* 0x000fe20001764270 */
[-C--:B------:R-:W-:Y:S01]  /*9680*/  FMUL R62, R62, R154.reuse ;  /* 0x0000009a3e3e7220 */ /* 0x080fe20000400000 */
[----:B------:R-:W-:Y:S01]  /*9690*/  F2FP.F16.F32.PACK_AB R53, RZ, R53 ;  /* 0x00000035ff35723e */ /* 0x000fe200000000ff */
[----:B------:R-:W-:Y:S01]  /*96a0*/  IMAD.X R15, R4, 0x1, R7, P4 ;  /* 0x00000001040f7824 */ /* 0x000fe200020e0607 */
[----:B------:R-:W-:Y:S01]  /*96b0*/  ISETP.GT.AND P4, PT, R0, 0x8, P1 ;  /* 0x000000080000780c */ /* 0x000fe20000f84270 */
[----:B------:R-:W-:Y:S01]  /*96c0*/  FMUL R63, R63, R154 ;  /* 0x0000009a3f3f7220 */ /* 0x000fe20000400000 */
[----:B------:R-:W-:Y:S01]  /*96d0*/  F2FP.F16.F32.PACK_AB R54, RZ, R54 ;  /* 0x00000036ff36723e */ /* 0x000fe200000000ff */
[-C--:B------:R-:W-:Y:S01]  /*96e0*/  FMUL R64, R64, R154.reuse ;  /* 0x0000009a40407220 */ /* 0x080fe20000400000 */
        /* <DEDUP_REMOVED lines=9> */
[----:B------:R-:W-:Y:S01]  /*9780*/  @P4 STG.E.U16 desc[UR36][R6.64+0x10], R28 ;  /* 0x0000101c06004986 */ /* 0x000fe2000c101524 */
[----:B------:R-:W-:Y:S01]  /*9790*/  ISETP.GT.AND P4, PT, R0, 0x10, P1 ;  /* 0x000000100000780c */ /* 0x000fe20000f84270 */
[-C--:B------:R-:W-:Y:S01]  /*97a0*/  FMUL R68, R68, R154.reuse ;  /* 0x0000009a44447220 */ /* 0x080fe20000400000 */
[----:B------:R-:W-:Y:S01]  /*97b0*/  F2FP.F16.F32.PACK_AB R57, RZ, R57 ;  /* 0x00000039ff39723e */ /* 0x000fe200000000ff */
[-C--:B------:R-:W-:Y:S01]  /*97c0*/  FMUL R69, R69, R154.reuse ;  /* 0x0000009a45457220 */ /* 0x080fe20000400000 */
        /* <DEDUP_REMOVED lines=14> */
[----:B------:R-:W-:Y:S01]  /*98b0*/  FMUL R73, R73, R154 ;  /* 0x0000009a49497220 */ /* 0x000fe20000400000 */
[----:B------:R-:W-:Y:S01]  /*98c0*/  F2FP.F16.F32.PACK_AB R61, RZ, R61 ;  /* 0x0000003dff3d723e */ /* 0x000fe200000000ff */
[----:B------:R-:W-:Y:S01]  /*98d0*/  @P5 STG.E.U16 desc[UR36][R6.64+0x22], R33 ;  /* 0x0000222106005986 */ /* 0x000fe2000c101524 */
[----:B------:R-:W-:Y:S01]  /*98e0*/  ISETP.GT.AND P5, PT, R0, 0x19, P1 ;  /* 0x000000190000780c */ /* 0x000fe20000fa4270 */
[--C-:B------:R-:W-:Y:S01]  /*98f0*/  @P0 IMAD.MOV.U32 R4, RZ, RZ, R12.reuse ;  /* 0x000000ffff040224 */ /* 0x100fe200078e000c */
[----:B------:R-:W-:Y:S01]  /*9900*/  F2FP.F16.F32.PACK_AB R62, RZ, R62 ;  /* 0x0000003eff3e723e */ /* 0x000fe200000000ff */
[--C-:B------:R-:W-:Y:S01]  /*9910*/  @P0 IMAD.MOV.U32 R5, RZ, RZ, R13.reuse ;  /* 0x000000ffff050224 */ /* 0x100fe200078e000d */
[----:B------:R-:W-:Y:S01]  /*9920*/  F2FP.F16.F32.PACK_AB R63, RZ, R63 ;  /* 0x0000003fff3f723e */ /* 0x000fe200000000ff */
[----:B------:R-:W-:Y:S01]  /*9930*/  FMUL R74, R74, R154 ;  /* 0x0000009a4a4a7220 */ /* 0x000fe20000400000 */
[----:B------:R-:W-:Y:S01]  /*9940*/  F2FP.F16.F32.PACK_AB R64, RZ, R64 ;  /* 0x00000040ff40723e */ /* 0x000fe200000000ff */
[-C--:B------:R-:W-:Y:S01]  /*9950*/  FMUL R75, R75, R154.reuse ;  /* 0x0000009a4b4b7220 */ /* 0x080fe20000400000 */
[----:B------:R0:W-:Y:S01]  /*9960*/  @P0 STG.E.U16 desc[UR36][R4.64+0x20], R34 ;  /* 0x0000202204000986 */ /* 0x0001e2000c101524 */
        /* <DEDUP_REMOVED lines=11> */
[--C-:B0-----:R-:W-:Y:S01]  /*9a20*/  @P3 IMAD.MOV.U32 R4, RZ, RZ, R12.reuse ;  /* 0x000000ffff043224 */ /* 0x101fe200078e000c */
[----:B------:R-:W-:Y:S01]  /*9a30*/  @P3 MOV R5, R13 ;  /* 0x0000000d00053202 */ /* 0x000fe20000000f00 */
[----:B------:R-:W-:Y:S01]  /*9a40*/  FMUL R81, R81, R154 ;  /* 0x0000009a51517220 */ /* 0x000fe20000400000 */
[----:B------:R-:W-:Y:S01]  /*9a50*/  F2FP.F16.F32.PACK_AB R70, RZ, R70 ;  /* 0x00000046ff46723e */ /* 0x000fe200000000ff */
[-C--:B------:R-:W-:Y:S01]  /*9a60*/  FMUL R82, R82, R154.reuse ;  /* 0x0000009a52527220 */ /* 0x080fe20000400000 */
[----:B------:R-:W-:Y:S01]  /*9a70*/  F2FP.F16.F32.PACK_AB R71, RZ, R71 ;  /* 0x00000047ff47723e */ /* 0x000fe200000000ff */
[----:B------:R0:W-:Y:S01]  /*9a80*/  @P3 STG.E.U16 desc[UR36][R4.64+0x22], R35 ;  /* 0x0000222304003986 */ /* 0x0001e2000c101524 */
        /* <DEDUP_REMOVED lines=11> */
[----:B0-----:R-:W-:Y:S01]  /*9b40*/  @P0 IMAD.MOV.U32 R4, RZ, RZ, R12 ;  /* 0x000000ffff040224 */ /* 0x001fe200078e000c */
[----:B------:R-:W-:Y:S01]  /*9b50*/  F2FP.F16.F32.PACK_AB R75, RZ, R75 ;  /* 0x0000004bff4b723e */ /* 0x000fe200000000ff */
[----:B------:R-:W-:Y:S01]  /*9b60*/  @P0 IMAD.MOV.U32 R5, RZ, RZ, R13 ;  /* 0x000000ffff050224 */ /* 0x000fe200078e000d */
[----:B------:R-:W-:Y:S01]  /*9b70*/  F2FP.F16.F32.PACK_AB R76, RZ, R76 ;  /* 0x0000004cff4c723e */ /* 0x000fe200000000ff */
[-C--:B------:R-:W-:Y:S01]  /*9b80*/  FMUL R86, R86, R154.reuse ;  /* 0x0000009a56567220 */ /* 0x080fe20000400000 */
[----:B------:R-:W-:Y:S01]  /*9b90*/  F2FP.F16.F32.PACK_AB R77, RZ, R77 ;  /* 0x0000004dff4d723e */ /* 0x000fe200000000ff */
[----:B------:R-:W-:Y:S01]  /*9ba0*/  FMUL R87, R87, R154 ;  /* 0x0000009a57577220 */ /* 0x000fe20000400000 */
[----:B------:R0:W-:Y:S01]  /*9bb0*/  @P0 STG.E.U16 desc[UR36][R4.64+0x30], R38 ;  /* 0x0000302604000986 */ /* 0x0001e2000c101524 */
[----:B------:R-:W-:-:S02]  /*9bc0*/  ISETP.GT.AND P0, PT, R0, 0x20, P2 ;  /* 0x000000200000780c */ /* 0x000fc40001704270 */
[----:B------:R-:W-:Y:S02]  /*9bd0*/  F2FP.F16.F32.PACK_AB R78, RZ, R78 ;  /* 0x0000004eff4e723e */ /* 0x000fe400000000ff */
[----:B------:R-:W-:Y:S02]  /*9be0*/  F2FP.F16.F32.PACK_AB R79, RZ, R79 ;  /* 0x0000004fff4f723e */ /* 0x000fe400000000ff */
[----:B------:R-:W-:Y:S02]  /*9bf0*/  F2FP.F16.F32.PACK_AB R80, RZ, R80 ;  /* 0x00000050ff50723e */ /* 0x000fe400000000ff */
[----:B------:R-:W-:Y:S02]  /*9c00*/  F2FP.F16.F32.PACK_AB R81, RZ, R81 ;  /* 0x00000051ff51723e */ /* 0x000fe400000000ff */
[----:B------:R-:W-:Y:S01]  /*9c10*/  F2FP.F16.F32.PACK_AB R82, RZ, R82 ;  /* 0x00000052ff52723e */ /* 0x000fe200000000ff */
[----:B0-----:R-:W-:Y:S01]  /*9c20*/  @P3 IMAD.MOV.U32 R4, RZ, RZ, R12 ;  /* 0x000000ffff043224 */ /* 0x001fe200078e000c */
[----:B------:R-:W-:Y:S01]  /*9c30*/  F2FP.F16.F32.PACK_AB R83, RZ, R83 ;  /* 0x00000053ff53723e */ /* 0x000fe200000000ff */
[----:B------:R-:W-:Y:S01]  /*9c40*/  @P3 IMAD.MOV.U32 R5, RZ, RZ, R13 ;  /* 0x000000ffff053224 */ /* 0x000fe200078e000d */
[----:B------:R-:W-:-:S02]  /*9c50*/  F2FP.F16.F32.PACK_AB R84, RZ, R84 ;  /* 0x00000054ff54723e */ /* 0x000fc400000000ff */
[----:B------:R-:W-:Y:S02]  /*9c60*/  F2FP.F16.F32.PACK_AB R85, RZ, R85 ;  /* 0x00000055ff55723e */ /* 0x000fe400000000ff */
[----:B------:R0:W-:Y:S01]  /*9c70*/  @P3 STG.E.U16 desc[UR36][R4.64+0x32], R39 ;  /* 0x0000322704003986 */ /* 0x0001e2000c101524 */
[C---:B------:R-:W-:Y:S02]  /*9c80*/  ISETP.GT.AND P3, PT, R0.reuse, 0x21, P2 ;  /* 0x000000210000780c */ /* 0x040fe40001764270 */
[----:B------:R-:W-:Y:S01]  /*9c90*/  F2FP.F16.F32.PACK_AB R86, RZ, R86 ;  /* 0x00000056ff56723e */ /* 0x000fe200000000ff */
[----:B------:R-:W-:Y:S01]  /*9ca0*/  @P4 STG.E.U16 desc[UR36][R6.64+0x40], R40 ;  /* 0x0000402806004986 */ /* 0x000fe2000c101524 */
[C---:B------:R-:W-:Y:S02]  /*9cb0*/  ISETP.GT.AND P4, PT, R0.reuse, 0x28, P1 ;  /* 0x000000280000780c */ /* 0x040fe40000f84270 */
[----:B------:R-:W-:Y:S01]  /*9cc0*/  F2FP.F16.F32.PACK_AB R87, RZ, R87 ;  /* 0x00000057ff57723e */ /* 0x000fe200000000ff */
[----:B------:R-:W-:Y:S01]  /*9cd0*/  @P5 STG.E.U16 desc[UR36][R6.64+0x42], R41 ;  /* 0x0000422906005986 */ /* 0x000fe2000c101524 */
[----:B------:R-:W-:Y:S01]  /*9ce0*/  ISETP.GT.AND P5, PT, R0, 0x29, P1 ;  /* 0x000000290000780c */ /* 0x000fe20000fa4270 */
[----:B0-----:R-:W-:-:S02]  /*9cf0*/  @P0 IMAD.MOV.U32 R4, RZ, RZ, R12 ;  /* 0x000000ffff040224 */ /* 0x001fc400078e000c */
[----:B------:R-:W-:-:S05]  /*9d00*/  @P0 IMAD.MOV.U32 R5, RZ, RZ, R13 ;  /* 0x000000ffff050224 */ /* 0x000fca00078e000d */
[----:B------:R0:W-:Y:S01]  /*9d10*/  @P0 STG.E.U16 desc[UR36][R4.64+0x40], R42 ;  /* 0x0000402a04000986 */ /* 0x0001e2000c101524 */
[----:B------:R-:W-:Y:S02]  /*9d20*/  ISETP.GT.AND P0, PT, R0, 0x28, P2 ;  /* 0x000000280000780c */ /* 0x000fe40001704270 */
[----:B0-----:R-:W-:Y:S01]  /*9d30*/  @P3 MOV R4, R12 ;  /* 0x0000000c00043202 */ /* 0x001fe20000000f00 */
[----:B------:R-:W-:-:S05]  /*9d40*/  @P3 IMAD.MOV.U32 R5, RZ, RZ, R13 ;  /* 0x000000ffff053224 */ /* 0x000fca00078e000d */
[----:B------:R0:W-:Y:S01]  /*9d50*/  @P3 STG.E.U16 desc[UR36][R4.64+0x42], R43 ;  /* 0x0000422b04003986 */ /* 0x0001e2000c101524 */
[----:B------:R-:W-:-:S03]  /*9d60*/  ISETP.GT.AND P3, PT, R0, 0x29, P2 ;  /* 0x000000290000780c */ /* 0x000fc60001764270 */
[----:B------:R-:W-:Y:S01]  /*9d70*/  @P4 STG.E.U16 desc[UR36][R6.64+0x50], R44 ;  /* 0x0000502c06004986 */ /* 0x000fe2000c101524 */
[----:B------:R-:W-:-:S03]  /*9d80*/  ISETP.GT.AND P4, PT, R0, 0x30, P1 ;  /* 0x000000300000780c */ /* 0x000fc60000f84270 */
[----:B------:R-:W-:Y:S01]  /*9d90*/  @P5 STG.E.U16 desc[UR36][R6.64+0x52], R45 ;  /* 0x0000522d06005986 */ /* 0x000fe2000c101524 */
[----:B------:R-:W-:Y:S01]  /*9da0*/  ISETP.GT.AND P5, PT, R0, 0x31, P1 ;  /* 0x000000310000780c */ /* 0x000fe20000fa4270 */
[----:B0-----:R-:W-:Y:S02]  /*9db0*/  @P0 IMAD.MOV.U32 R4, RZ, RZ, R12 ;  /* 0x000000ffff040224 */ /* 0x001fe400078e000c */
[----:B------:R-:W-:-:S05]  /*9dc0*/  @P0 IMAD.MOV.U32 R5, RZ, RZ, R13 ;  /* 0x000000ffff050224 */ /* 0x000fca00078e000d */
[----:B------:R0:W-:Y:S01]  /*9dd0*/  @P0 STG.E.U16 desc[UR36][R4.64+0x50], R46 ;  /* 0x0000502e04000986 */ /* 0x0001e2000c101524 */
[----:B------:R-:W-:Y:S01]  /*9de0*/  ISETP.GT.AND P0, PT, R0, 0x30, P2 ;  /* 0x000000300000780c */ /* 0x000fe20001704270 */
[----:B0-----:R-:W-:Y:S02]  /*9df0*/  @P3 IMAD.MOV.U32 R4, RZ, RZ, R12 ;  /* 0x000000ffff043224 */ /* 0x001fe400078e000c */
[----:B------:R-:W-:-:S05]  /*9e00*/  @P3 IMAD.MOV.U32 R5, RZ, RZ, R13 ;  /* 0x000000ffff053224 */ /* 0x000fca00078e000d */
[----:B------:R0:W-:Y:S01]  /*9e10*/  @P3 STG.E.U16 desc[UR36][R4.64+0x52], R47 ;  /* 0x0000522f04003986 */ /* 0x0001e2000c101524 */
[----:B------:R-:W-:-:S03]  /*9e20*/  ISETP.GT.AND P3, PT, R0, 0x31, P2 ;  /* 0x000000310000780c */ /* 0x000fc60001764270 */
[----:B------:R-:W-:Y:S01]  /*9e30*/  @P4 STG.E.U16 desc[UR36][R6.64+0x60], R48 ;  /* 0x0000603006004986 */ /* 0x000fe2000c101524 */
[----:B------:R-:W-:-:S03]  /*9e40*/  ISETP.GT.AND P4, PT, R0, 0x38, P1 ;  /* 0x000000380000780c */ /* 0x000fc60000f84270 */
[----:B------:R-:W-:Y:S01]  /*9e50*/  @P5 STG.E.U16 desc[UR36][R6.64+0x62], R49 ;  /* 0x0000623106005986 */ /* 0x000fe2000c101524 */
[----:B------:R-:W-:Y:S01]  /*9e60*/  ISETP.GT.AND P5, PT, R0, 0x39, P1 ;  /* 0x000000390000780c */ /* 0x000fe20000fa4270 */
[----:B0-----:R-:W-:Y:S01]  /*9e70*/  @P0 IMAD.MOV.U32 R4, RZ, RZ, R12 ;  /* 0x000000ffff040224 */ /* 0x001fe200078e000c */
[----:B------:R-:W-:-:S05]  /*9e80*/  @P0 MOV R5, R13 ;  /* 0x0000000d00050202 */ /* 0x000fca0000000f00 */
        /* <DEDUP_REMOVED lines=21> */
[----:B------:R-:W-:Y:S02]  /*9fe0*/  ISETP.GT.AND P5, PT, R0, 0x49, P1 ;  /* 0x000000490000780c */ /* 0x000fe40000fa4270 */
[----:B0-----:R-:W-:Y:S01]  /*9ff0*/  @P0 MOV R4, R12 ;  /* 0x0000000c00040202 */ /* 0x001fe20000000f00 */
        /* <DEDUP_REMOVED lines=15> */
[----:B0-----:R-:W-:Y:S01]  /*a0f0*/  @P3 IMAD.MOV.U32 R4, RZ, RZ, R12 ;  /* 0x000000ffff043224 */ /* 0x001fe200078e000c */
[----:B------:R-:W-:-:S05]  /*a100*/  @P3 MOV R5, R13 ;  /* 0x0000000d00053202 */ /* 0x000fca0000000f00 */
        /* <DEDUP_REMOVED lines=49> */
[C---:B------:R-:W-:Y:S02]  /*a420*/  ISETP.GT.AND P3, PT, R0.reuse, 0x78, P1 ;  /* 0x000000780000780c */ /* 0x040fe40000f64270 */
[C---:B------:R-:W-:Y:S01]  /*a430*/  ISETP.GT.AND P1, PT, R0.reuse, 0x79, P1 ;  /* 0x000000790000780c */ /* 0x040fe20000f24270 */
[----:B------:R-:W-:Y:S01]  /*a440*/  @P4 STG.E.U16 desc[UR36][R6.64+0xe0], R80 ;  /* 0x0000e05006004986 */ /* 0x000fe2000c101524 */
[----:B------:R-:W-:-:S03]  /*a450*/  ISETP.GT.AND P4, PT, R0, 0x71, P2 ;  /* 0x000000710000780c */ /* 0x000fc60001784270 */
[----:B------:R-:W-:Y:S01]  /*a460*/  @P5 STG.E.U16 desc[UR36][R6.64+0xe2], R81 ;  /* 0x0000e25106005986 */ /* 0x000fe2000c101524 */
[C---:B------:R-:W-:Y:S02]  /*a470*/  ISETP.GT.AND P5, PT, R0.reuse, 0x78, P2 ;  /* 0x000000780000780c */ /* 0x040fe400017a4270 */
[----:B------:R-:W-:Y:S01]  /*a480*/  ISETP.GT.AND P2, PT, R0, 0x79, P2 ;  /* 0x000000790000780c */ /* 0x000fe20001744270 */
[----:B0-----:R-:W-:Y:S02]  /*a490*/  @P0 IMAD.MOV.U32 R4, RZ, RZ, R12 ;  /* 0x000000ffff040224 */ /* 0x001fe400078e000c */
[----:B------:R-:W-:-:S05]  /*a4a0*/  @P0 IMAD.MOV.U32 R5, RZ, RZ, R13 ;  /* 0x000000ffff050224 */ /* 0x000fca00078e000d */
[----:B------:R0:W-:Y:S02]  /*a4b0*/  @P0 STG.E.U16 desc[UR36][R4.64+0xe0], R82 ;  /* 0x0000e05204000986 */ /* 0x0001e4000c101524 */
[----:B0-----:R-:W-:Y:S02]  /*a4c0*/  @P4 IMAD.MOV.U32 R4, RZ, RZ, R12 ;  /* 0x000000ffff044224 */ /* 0x001fe400078e000c */
[----:B------:R-:W-:-:S05]  /*a4d0*/  @P4 IMAD.MOV.U32 R5, RZ, RZ, R13 ;  /* 0x000000ffff054224 */ /* 0x000fca00078e000d */
[----:B------:R0:W-:Y:S04]  /*a4e0*/  @P4 STG.E.U16 desc[UR36][R4.64+0xe2], R83 ;  /* 0x0000e25304004986 */ /* 0x0001e8000c101524 */
[----:B------:R1:W-:Y:S04]  /*a4f0*/  @P3 STG.E.U16 desc[UR36][R6.64+0xf0], R84 ;  /* 0x0000f05406003986 */ /* 0x0003e8000c101524 */
[----:B------:R1:W-:Y:S01]  /*a500*/  @P1 STG.E.U16 desc[UR36][R6.64+0xf2], R85 ;  /* 0x0000f25506001986 */ /* 0x0003e2000c101524 */
[----:B0-----:R-:W-:Y:S01]  /*a510*/  @P5 MOV R4, R12 ;  /* 0x0000000c00045202 */ /* 0x001fe20000000f00 */
[----:B------:R-:W-:-:S05]  /*a520*/  @P5 IMAD.MOV.U32 R5, RZ, RZ, R13 ;  /* 0x000000ffff055224 */ /* 0x000fca00078e000d */
[----:B------:R1:W-:Y:S04]  /*a530*/  @P5 STG.E.U16 desc[UR36][R4.64+0xf0], R86 ;  /* 0x0000f05604005986 */ /* 0x0003e8000c101524 */
[----:B------:R1:W-:Y:S02]  /*a540*/  @P2 STG.E.U16 desc[UR36][R12.64+0xf2], R87 ;  /* 0x0000f2570c002986 */ /* 0x0003e4000c101524 */
.L_x_280:
[----:B------:R-:W-:Y:S05]  /*a550*/  BSYNC B0 ;  /* 0x0000000000007941 */ /* 0x000fea0003800000 */
.L_x_28:
[----:B------:R-:W-:Y:S01]  /*a560*/  ULDC UR4, c[0x0][0xc] ;  /* 0x0000030000047ab9 */ /* 0x000fe20000000800 */
[----:B------:R-:W-:Y:S01]  /*a570*/  ULDC UR5, c[0x0][0x10] ;  /* 0x0000040000057ab9 */ /* 0x000fe20000000800 */
[----:B0-----:R-:W0:Y:S01]  /*a580*/  LDC R3, c[0x0][0x14] ;  /* 0x00000500ff037b82 */ /* 0x001e220000000800 */
[----:B------:R-:W-:Y:S01]  /*a590*/  UIMAD.WIDE.U32 UR4, UR4, UR5, URZ ;  /* 0x00000005040472a5 */ /* 0x000fe2000f8e003f */
[----:B------:R-:W-:Y:S01]  /*a5a0*/  PRMT R0, RZ, 0x7610, R0 ;  /* 0x00007610ff007816 */ /* 0x000fe20000000000 */
[----:B------:R-:W-:Y:S02]  /*a5b0*/  IMAD.MOV.U32 R153, RZ, RZ, -0x1 ;  /* 0xffffffffff997424 */ /* 0x000fe400078e00ff */
[----:B------:R-:W-:Y:S02]  /*a5c0*/  IMAD.MOV.U32 R23, RZ, RZ, -0x1 ;  /* 0xffffffffff177424 */ /* 0x000fe400078e00ff */
[----:B0-----:R-:W-:-:S04]  /*a5d0*/  IMAD.WIDE.U32 R16, R3, UR4, R16 ;  /* 0x0000000403107c25 */ /* 0x001fc8000f8e0010 */
[----:B------:R-:W-:Y:S01]  /*a5e0*/  IMAD R3, R3, UR5, RZ ;  /* 0x0000000503037c24 */ /* 0x000fe2000f8e02ff */
[----:B------:R-:W-:Y:S02]  /*a5f0*/  ULDC.64 UR4, c[0x0][0x650] ;  /* 0x0001940000047ab9 */ /* 0x000fe40000000a00 */
[----:B------:R-:W-:Y:S01]  /*a600*/  ISETP.GE.U32.AND P0, PT, R16, UR4, PT ;  /* 0x0000000410007c0c */ /* 0x000fe2000bf06070 */
[----:B------:R-:W-:-:S05]  /*a610*/  IMAD.IADD R17, R17, 0x1, R3 ;  /* 0x0000000111117824 */ /* 0x000fca00078e0203 */
[----:B------:R-:W-:-:S13]  /*a620*/  ISETP.GE.U32.AND.EX P0, PT, R17, UR5, PT, P0 ;  /* 0x0000000511007c0c */ /* 0x000fda000bf06100 */
[----:B------:R-:W-:Y:S05]  /*a630*/  @P0 BRA `(.L_x_281) ;  /* 0x0000000400640947 */ /* 0x000fea0003800000 */
[----:B-1----:R-:W0:Y:S01]  /*a640*/  S2R R12, SR_CTAID.X ;  /* 0x00000000000c7919 */ /* 0x002e220000002500 */
[----:B--2---:R-:W1:Y:S01]  /*a650*/  LDC.64 R10, c[0x0][0x628] ;  /* 0x00018a00ff0a7b82 */ /* 0x004e620000000a00 */
[----:B------:R-:W-:Y:S01]  /*a660*/  ULDC UR4, c[0x0][0x150] ;  /* 0x0000540000047ab9 */ /* 0x000fe20000000800 */
[----:B------:R-:W-:Y:S01]  /*a670*/  IMAD.MOV.U32 R8, RZ, RZ, R16 ;  /* 0x000000ffff087224 */ /* 0x000fe200078e0010 */
[----:B------:R-:W2:Y:S01]  /*a680*/  S2R R24, SR_CTAID.Y ;  /* 0x0000000000187919 */ /* 0x000ea20000002600 */
[----:B------:R-:W-:-:S04]  /*a690*/  IMAD.MOV.U32 R9, RZ, RZ, R17 ;  /* 0x000000ffff097224 */ /* 0x000fc800078e0011 */
[----:B------:R-:W2:Y:S08]  /*a6a0*/  LDC R21, c[0x0][0x144] ;  /* 0x00005100ff157b82 */ /* 0x000eb00000000800 */
[----:B------:R-:W2:Y:S08]  /*a6b0*/  LDC R0, c[0x0][0x630] ;  /* 0x00018c00ff007b82 */ /* 0x000eb00000000800 */
[----:B------:R-:W2:Y:S01]  /*a6c0*/  LDC.64 R14, c[0x0][0x620] ;  /* 0x00018800ff0e7b82 */ /* 0x000ea20000000a00 */
[----:B-1----:R-:W-:-:S04]  /*a6d0*/  ISETP.NE.U32.AND P0, PT, R10, RZ, PT ;  /* 0x000000ff0a00720c */ /* 0x002fc80003f05070 */
[----:B------:R-:W-:Y:S02]  /*a6e0*/  ISETP.NE.AND.EX P0, PT, R11, RZ, PT, P0 ;  /* 0x000000ff0b00720c */ /* 0x000fe40003f05300 */
[----:B0-----:R-:W-:-:S05]  /*a6f0*/  I2FP.F32.U32 R3, R12 ;  /* 0x0000000c00037245 */ /* 0x001fca0000201000 */
[----:B------:R-:W-:-:S04]  /*a700*/  FMUL R3, R3, UR4 ;  /* 0x0000000403037c20 */ /* 0x000fc80008400000 */
[----:B------:R0:W1:Y:S02]  /*a710*/  F2I.U32.TRUNC.NTZ R20, R3 ;  /* 0x0000000300147305 */ /* 0x000064000020f000 */
[----:B------:R-:W-:Y:S05]  /*a720*/  @!P0 BRA `(.L_x_282) ;  /* 0x0000000000288947 */ /* 0x000fea0003800000 */
[----:B0-----:R-:W0:Y:S02]  /*a730*/  LDC R3, c[0x0][0x634] ;  /* 0x00018d00ff037b82 */ /* 0x001e240000000800 */
[----:B0-----:R-:W-:-:S04]  /*a740*/  IADD3 R3, P0, R16, R3, RZ ;  /* 0x0000000310037210 */ /* 0x001fc80007f1e0ff */
[----:B------:R-:W-:-:S05]  /*a750*/  IADD3.X R13, RZ, R17, RZ, P0, !PT ;  /* 0x00000011ff0d7210 */ /* 0x000fca00007fe4ff */
[----:B------:R-:W-:-:S04]  /*a760*/  IMAD.WIDE.U32 R4, R13, R10, RZ ;  /* 0x0000000a0d047225 */ /* 0x000fc800078e00ff */
[----:B------:R-:W-:-:S04]  /*a770*/  IMAD.WIDE.U32 R6, P0, R3, R11, R4 ;  /* 0x0000000b03067225 */ /* 0x000fc80007800004 */
[----:B------:R-:W-:-:S04]  /*a780*/  IMAD.WIDE.U32 R4, R3, R10, RZ ;  /* 0x0000000a03047225 */ /* 0x000fc800078e00ff */
[----:B------:R-:W-:Y:S01]  /*a790*/  IMAD.X R9, RZ, RZ, RZ, P0 ;  /* 0x000000ffff097224 */ /* 0x000fe200000e06ff */
[----:B------:R-:W-:Y:S01]  /*a7a0*/  IADD3 RZ, P0, R5, R6, RZ ;  /* 0x0000000605ff7210 */ /* 0x000fe20007f1e0ff */
[----:B------:R-:W-:-:S04]  /*a7b0*/  IMAD.MOV.U32 R8, RZ, RZ, R7 ;  /* 0x000000ffff087224 */ /* 0x000fc800078e0007 */
[----:B------:R-:W-:-:S08]  /*a7c0*/  IMAD.WIDE.U32.X R8, R13, R11, R8, P0 ;  /* 0x0000000b0d087225 */ /* 0x000fd000000e0408 */
.L_x_282:
[----:B------:R-:W3:Y:S01]  /*a7d0*/  LDC.64 R28, c[0x0][0x640] ;  /* 0x00019000ff1c7b82 */ /* 0x000ee20000000a00 */
[-CC-:B--2---:R-:W-:Y:S01]  /*a7e0*/  SHF.R.U64 R23, R8, R0.reuse, R9.reuse ;  /* 0x0000000008177219 */ /* 0x184fe20000001209 */
[----:B-1----:R-:W-:Y:S01]  /*a7f0*/  IMAD.MOV R20, RZ, RZ, -R20 ;  /* 0x000000ffff147224 */ /* 0x002fe200078e0a14 */
[----:B------:R-:W-:Y:S01]  /*a800*/  SHF.R.U32.HI R0, RZ, R0, R9 ;  /* 0x00000000ff007219 */ /* 0x000fe20000011609 */
[----:B------:R-:W-:Y:S01]  /*a810*/  ULDC UR4, c[0x0][0x154] ;  /* 0x0000550000047ab9 */ /* 0x000fe20000000800 */
[----:B0-----:R-:W-:Y:S01]  /*a820*/  IADD3 R3, P0, RZ, -R23, RZ ;  /* 0x80000017ff037210 */ /* 0x001fe20007f1e0ff */
[----:B------:R-:W-:Y:S01]  /*a830*/  IMAD R21, R21, R20, R12 ;  /* 0x0000001415157224 */ /* 0x000fe200078e020c */
[----:B------:R-:W-:Y:S01]  /*a840*/  MOV R7, 0x1 ;  /* 0x0000000100077802 */ /* 0x000fe20000000f00 */
[----:B------:R-:W0:Y:S02]  /*a850*/  LDC R6, c[0x0][0x618] ;  /* 0x00018600ff067b82 */ /* 0x000e240000000800 */
[----:B------:R-:W-:-:S04]  /*a860*/  IMAD.X R5, RZ, RZ, ~R0, P0 ;  /* 0x000000ffff057224 */ /* 0x000fc800000e0e00 */
[-C--:B------:R-:W-:Y:S02]  /*a870*/  IMAD R0, R5, R14.reuse, RZ ;  /* 0x0000000e05007224 */ /* 0x080fe400078e02ff */
[----:B------:R-:W1:Y:S01]  /*a880*/  LDC R8, c[0x0][0x608] ;  /* 0x00018200ff087b82 */ /* 0x000e620000000800 */
[----:B------:R-:W-:-:S04]  /*a890*/  IMAD.WIDE.U32 R4, R3, R14, R16 ;  /* 0x0000000e03047225 */ /* 0x000fc800078e0010 */
[----:B------:R-:W-:Y:S01]  /*a8a0*/  IMAD R3, R3, R15, R0 ;  /* 0x0000000f03037224 */ /* 0x000fe200078e0200 */
[----:B------:R-:W-:Y:S02]  /*a8b0*/  I2FP.F32.U32 R0, R24 ;  /* 0x0000001800007245 */ /* 0x000fe40000201000 */
[----:B------:R-:W2:Y:S01]  /*a8c0*/  LDC R26, c[0x0][0x658] ;  /* 0x00019600ff1a7b82 */ /* 0x000ea20000000800 */
[----:B------:R-:W-:Y:S01]  /*a8d0*/  IMAD.IADD R3, R5, 0x1, R3 ;  /* 0x0000000105037824 */ /* 0x000fe200078e0203 */
[----:B---3--:R-:W-:Y:S01]  /*a8e0*/  ISETP.NE.U32.AND P0, PT, R28, RZ, PT ;  /* 0x000000ff1c00720c */ /* 0x008fe20003f05070 */
[----:B------:R-:W-:Y:S01]  /*a8f0*/  FMUL R0, R0, UR4 ;  /* 0x0000000400007c20 */ /* 0x000fe20008400000 */
[----:B------:R-:W-:Y:S02]  /*a900*/  IMAD.MOV.U32 R5, RZ, RZ, -0x1 ;  /* 0xffffffffff057424 */ /* 0x000fe400078e00ff */
[----:B------:R-:W-:Y:S01]  /*a910*/  ISETP.NE.AND.EX P0, PT, R29, RZ, PT, P0 ;  /* 0x000000ff1d00720c */ /* 0x000fe20003f05300 */
[----:B------:R3:W2:Y:S01]  /*a920*/  F2I.U32.TRUNC.NTZ R13, R0 ;  /* 0x00000000000d7305 */ /* 0x0006a2000020f000 */
[----:B------:R-:W3:Y:S01]  /*a930*/  LDC R15, c[0x0][0x148] ;  /* 0x00005200ff0f7b82 */ /* 0x000ee20000000800 */
[----:B0-----:R-:W-:-:S02]  /*a940*/  SHF.R.U64 R12, R4, R6, R3 ;  /* 0x00000006040c7219 */ /* 0x001fc40000001203 */
[----:B------:R-:W-:-:S05]  /*a950*/  SHF.R.U32.HI R3, RZ, R6, R3 ;  /* 0x00000006ff037219 */ /* 0x000fca0000011603 */
[----:B------:R-:W0:Y:S01]  /*a960*/  LDC R20, c[0x0][0x600] ;  /* 0x00018000ff147b82 */ /* 0x000e220000000800 */
[-CC-:B-1----:R-:W-:Y:S02]  /*a970*/  SHF.R.U64 R10, R12, R8.reuse, R3.reuse ;  /* 0x000000080c0a7219 */ /* 0x182fe40000001203 */
[----:B------:R-:W-:-:S05]  /*a980*/  SHF.R.U32.HI R3, RZ, R8, R3 ;  /* 0x00000008ff037219 */ /* 0x000fca0000011603 */
[----:B------:R-:W1:Y:S01]  /*a990*/  LDC R27, c[0x0][0x648] ;  /* 0x00019200ff1b7b82 */ /* 0x000e620000000800 */
[-C--:B--2---:R-:W-:Y:S02]  /*a9a0*/  SHF.L.U32 R4, R5, R26.reuse, RZ ;  /* 0x0000001a05047219 */ /* 0x084fe400000006ff */
[--C-:B------:R-:W-:Y:S02]  /*a9b0*/  SHF.R.U64 R14, R10, R26, R3.reuse ;  /* 0x0000001a0a0e7219 */ /* 0x100fe40000001203 */
[----:B------:R-:W-:Y:S02]  /*a9c0*/  LOP3.LUT R25, RZ, R4, RZ, 0x33, !PT ;  /* 0x00000004ff197212 */ /* 0x000fe400078e33ff */
[-C--:B------:R-:W-:Y:S01]  /*a9d0*/  SHF.R.U32.HI R5, RZ, R26.reuse, R3 ;  /* 0x0000001aff057219 */ /* 0x080fe20000011603 */
[----:B------:R-:W2:Y:S01]  /*a9e0*/  LDC R30, c[0x0][0x638] ;  /* 0x00018e00ff1e7b82 */ /* 0x000ea20000000800 */
[----:B------:R-:W-:Y:S01]  /*a9f0*/  SHF.L.U32 R152, R7, R26, RZ ;  /* 0x0000001a07987219 */ /* 0x000fe200000006ff */
[----:B------:R-:W-:-:S06]  /*aa00*/  IMAD.MOV.U32 R4, RZ, RZ, R14 ;  /* 0x000000ffff047224 */ /* 0x000fcc00078e000e */
[----:B------:R-:W0:Y:S01]  /*aa10*/  LDC R31, c[0x0][0x610] ;  /* 0x00018400ff1f7b82 */ /* 0x000e220000000800 */
[----:B------:R-:W-:Y:S05]  /*aa20*/  @!P0 BRA `(.L_x_283) ;  /* 0x0000000000288947 */ /* 0x000fea0003800000 */
[----:B------:R-:W4:Y:S02]  /*aa30*/  LDC R3, c[0x0][0x64c] ;  /* 0x00019300ff037b82 */ /* 0x000f240000000800 */
[----:B----4-:R-:W-:-:S05]  /*aa40*/  IADD3 R3, P0, R14, R3, RZ ;  /* 0x000000030e037210 */ /* 0x010fca0007f1e0ff */
        /* <DEDUP_REMOVED lines=8> */
.L_x_283:
[----:B------:R-:W-:Y:S01]  /*aad0*/  ISETP.NE.AND P0, PT, R2, 0x1, PT ;  /* 0x000000010200780c */ /* 0x000fe20003f05270 */
[----:B0-----:R-:W-:Y:S01]  /*aae0*/  VIADD R7, R20, 0xffffffff ;  /* 0xffffffff14077836 */ /* 0x001fe20000000000 */
[----:B-1-3--:R-:W-:Y:S01]  /*aaf0*/  SHF.R.U64 R0, R4, R27, R5 ;  /* 0x0000001b04007219 */ /* 0x00afe20000001205 */
[----:B------:R-:W-:Y:S01]  /*ab00*/  IMAD.MOV R13, RZ, RZ, -R13 ;  /* 0x000000ffff0d7224 */ /* 0x000fe200078e0a0d */
[----:B------:R-:W-:Y:S01]  /*ab10*/  LOP3.LUT R5, R10, R25, RZ, 0xc0, !PT ;  /* 0x000000190a057212 */ /* 0x000fe200078ec0ff */
[----:B------:R-:W-:Y:S01]  /*ab20*/  IMAD.MOV.U32 R4, RZ, RZ, 0x1 ;  /* 0x00000001ff047424 */ /* 0x000fe200078e00ff */
[----:B------:R-:W-:-:S03]  /*ab30*/  IADD3 R3, -R0, RZ, RZ ;  /* 0x000000ff00037210 */ /* 0x000fc60007ffe1ff */
[----:B------:R-:W-:Y:S01]  /*ab40*/  IMAD R152, R152, R0, R5 ;  /* 0x0000000098987224 */ /* 0x000fe200078e0205 */
[----:B------:R-:W-:Y:S01]  /*ab50*/  LOP3.LUT R5, R12, R7, RZ, 0xc0, !PT ;  /* 0x000000070c057212 */ /* 0x000fe200078ec0ff */
[----:B--2---:R-:W-:Y:S02]  /*ab60*/  IMAD R0, R3, R30, R14 ;  /* 0x0000001e03007224 */ /* 0x004fe400078e020e */
[----:B------:R-:W-:Y:S02]  /*ab70*/  @P0 IMAD R21, R15, R13, R24 ;  /* 0x0000000d0f150224 */ /* 0x000fe400078e0218 */
[----:B------:R-:W-:Y:S01]  /*ab80*/  IMAD R3, R0, R20, R5 ;  /* 0x0000001400037224 */ /* 0x000fe200078e0205 */
[----:B------:R-:W-:Y:S01]  /*ab90*/  PRMT R0, R4, 0x7610, R0 ;  /* 0x0000761004007816 */ /* 0x000fe20000000000 */
[----:B------:R-:W-:-:S05]  /*aba0*/  IMAD R152, R152, R31, R21 ;  /* 0x0000001f98987224 */ /* 0x000fca00078e0215 */
[----:B------:R-:W-:Y:S02]  /*abb0*/  SEL R153, R3, R152, !P0 ;  /* 0x0000009803997207 */ /* 0x000fe40004000000 */
[----:B------:R-:W-:-:S07]  /*abc0*/  SEL R152, R152, R3, !P0 ;  /* 0x0000000398987207 */ /* 0x000fce0004000000 */
.L_x_281:
[----:B------:R-:W-:-:S13]  /*abd0*/  LOP3.LUT P0, RZ, R0, 0xff, RZ, 0xc0, !PT ;  /* 0x000000ff00ff7812 */ /* 0x000fda000780c0ff */
[----:B------:R-:W-:Y:S05]  /*abe0*/  @P0 BRA `(.L_x_284) ;  /* 0xffffff6000d80947 */ /* 0x000fea000383ffff */
[----:B------:R-:W-:Y:S05]  /*abf0*/  EXIT ;  /* 0x000000000000794d */ /* 0x000fea0003800000 */
.L_x_3:
[----:B0-----:R-:W-:Y:S01]  /*ac00*/  ULDC.64 UR4, c[0x0][0x650] ;  /* 0x0001940000047ab9 */ /* 0x001fe20000000a00 */
        /* <DEDUP_REMOVED lines=8> */
[----:B------:R-:W-:Y:S02]  /*ac90*/  IMAD.MOV.U32 R10, RZ, RZ, R16 ;  /* 0x000000ffff0a7224 */ /* 0x000fe400078e0010 */
[----:B------:R-:W-:-:S05]  /*aca0*/  IMAD.MOV.U32 R11, RZ, RZ, R17 ;  /* 0x000000ffff0b7224 */ /* 0x000fca00078e0011 */
[----:B------:R-:W1:Y:S08]  /*acb0*/  LDC R14, c[0x0][0x630] ;  /* 0x00018c00ff0e7b82 */ /* 0x000e700000000800 */
[----:B------:R-:W2:Y:S01]  /*acc0*/  LDC.64 R20, c[0x0][0x620] ;  /* 0x00018800ff147b82 */ /* 0x000ea20000000a00 */
[----:B0-----:R-:W-:-:S04]  /*acd0*/  ISETP.NE.U32.AND P0, PT, R12, RZ, PT ;  /* 0x000000ff0c00720c */ /* 0x001fc80003f05070 */
[----:B------:R-:W-:-:S13]  /*ace0*/  ISETP.NE.AND.EX P0, PT, R13, RZ, PT, P0 ;  /* 0x000000ff0d00720c */ /* 0x000fda0003f05300 */
[----:B-12---:R-:W-:Y:S05]  /*acf0*/  @!P0 BRA `(.L_x_286) ;  /* 0x0000000000288947 */ /* 0x006fea0003800000 */
[----:B------:R-:W0:Y:S02]  /*ad00*/  LDC R7, c[0x0][0x634] ;  /* 0x00018d00ff077b82 */ /* 0x000e240000000800 */
        /* <DEDUP_REMOVED lines=9> */
.L_x_286:
[--C-:B------:R-:W-:Y:S01]  /*ada0*/  SHF.R.U64 R12, R10, R14, R11.reuse ;  /* 0x0000000e0a0c7219 */ /* 0x100fe2000000120b */
[----:B------:R-:W0:Y:S01]  /*adb0*/  LDC R22, c[0x0][0x618] ;  /* 0x00018600ff167b82 */ /* 0x000e220000000800 */
[----:B------:R-:W-:Y:S01]  /*adc0*/  I2FP.F32.U32 R6, R4 ;  /* 0x0000000400067245 */ /* 0x000fe20000201000 */
[----:B------:R-:W-:Y:S01]  /*add0*/  ULDC UR4, c[0x0][0x150] ;  /* 0x0000540000047ab9 */ /* 0x000fe20000000800 */
[----:B------:R-:W-:Y:S02]  /*ade0*/  SHF.R.U32.HI R5, RZ, R14, R11 ;  /* 0x0000000eff057219 */ /* 0x000fe4000001160b */
[----:B------:R-:W-:Y:S01]  /*adf0*/  IADD3 R9, P0, RZ, -R12, RZ ;  /* 0x8000000cff097210 */ /* 0x000fe20007f1e0ff */
[----:B------:R-:W-:Y:S01]  /*ae00*/  FMUL R11, R6, UR4 ;  /* 0x00000004060b7c20 */ /* 0x000fe20008400000 */
[----:B------:R-:W-:Y:S01]  /*ae10*/  ULDC UR4, c[0x0][0x154] ;  /* 0x0000550000047ab9 */ /* 0x000fe20000000800 */
[----:B------:R-:W1:Y:S02]  /*ae20*/  LDC.64 R24, c[0x0][0x640] ;  /* 0x00019000ff187b82 */ /* 0x000e640000000a00 */
[----:B------:R-:W-:-:S02]  /*ae30*/  IMAD.X R5, RZ, RZ, ~R5, P0 ;  /* 0x000000ffff057224 */ /* 0x000fc400000e0e05 */
[----:B------:R-:W2:Y:S01]  /*ae40*/  F2I.U32.TRUNC.NTZ R11, R11 ;  /* 0x0000000b000b7305 */ /* 0x000ea2000020f000 */
[----:B------:R-:W-:-:S03]  /*ae50*/  IMAD.WIDE.U32 R6, R9, R20, R16 ;  /* 0x0000001409067225 */ /* 0x000fc600078e0010 */
[----:B------:R-:W3:Y:S01]  /*ae60*/  LDC R13, c[0x0][0x144] ;  /* 0x00005100ff0d7b82 */ /* 0x000ee20000000800 */
[----:B------:R-:W-:-:S04]  /*ae70*/  IMAD R8, R5, R20, RZ ;  /* 0x0000001405087224 */ /* 0x000fc800078e02ff */
[----:B------:R-:W-:Y:S02]  /*ae80*/  IMAD R5, R9, R21, R8 ;  /* 0x0000001509057224 */ /* 0x000fe400078e0208 */
[----:B------:R-:W-:Y:S01]  /*ae90*/  IMAD.MOV.U32 R8, RZ, RZ, -0x1 ;  /* 0xffffffffff087424 */ /* 0x000fe200078e00ff */
[----:B------:R-:W4:Y:S01]  /*aea0*/  LDC R14, c[0x0][0x608] ;  /* 0x00018200ff0e7b82 */ /* 0x000f220000000800 */
[----:B------:R-:W-:Y:S01]  /*aeb0*/  IMAD.IADD R5, R7, 0x1, R5 ;  /* 0x0000000107057824 */ /* 0x000fe200078e0205 */
[----:B------:R-:W-:-:S04]  /*aec0*/  I2FP.F32.U32 R7, R3 ;  /* 0x0000000300077245 */ /* 0x000fc80000201000 */
[-C--:B0-----:R-:W-:Y:S01]  /*aed0*/  SHF.R.U64 R10, R6, R22.reuse, R5 ;  /* 0x00000016060a7219 */ /* 0x081fe20000001205 */
[----:B--2---:R-:W-:Y:S01]  /*aee0*/  IMAD.MOV R6, RZ, RZ, -R11 ;  /* 0x000000ffff067224 */ /* 0x004fe200078e0a0b */
[----:B------:R-:W0:Y:S01]  /*aef0*/  LDC R9, c[0x0][0x658] ;  /* 0x00019600ff097b82 */ /* 0x000e220000000800 */
[----:B-1----:R-:W-:Y:S01]  /*af00*/  ISETP.NE.U32.AND P0, PT, R24, RZ, PT ;  /* 0x000000ff1800720c */ /* 0x002fe20003f05070 */
[----:B------:R-:W-:Y:S01]  /*af10*/  FMUL R7, R7, UR4 ;  /* 0x0000000407077c20 */ /* 0x000fe20008400000 */
[----:B------:R-:W-:Y:S02]  /*af20*/  SHF.R.U32.HI R5, RZ, R22, R5 ;  /* 0x00000016ff057219 */ /* 0x000fe40000011605 */
[----:B------:R-:W-:-:S03]  /*af30*/  ISETP.NE.AND.EX P0, PT, R25, RZ, PT, P0 ;  /* 0x000000ff1900720c */ /* 0x000fc60003f05300 */
[----:B------:R-:W1:Y:S01]  /*af40*/  LDC R20, c[0x0][0x148] ;  /* 0x00005200ff147b82 */ /* 0x000e620000000800 */
[----:B---3--:R-:W-:Y:S01]  /*af50*/  IMAD R23, R13, R6, R4 ;  /* 0x000000060d177224 */ /* 0x008fe200078e0204 */
[----:B------:R-:W-:-:S06]  /*af60*/  MOV R6, 0x1 ;  /* 0x0000000100067802 */ /* 0x000fcc0000000f00 */
[----:B------:R-:W2:Y:S01]  /*af70*/  LDC R21, c[0x0][0x600] ;  /* 0x00018000ff157b82 */ /* 0x000ea20000000800 */
[-CC-:B----4-:R-:W-:Y:S02]  /*af80*/  SHF.R.U64 R13, R10, R14.reuse, R5.reuse ;  /* 0x0000000e0a0d7219 */ /* 0x190fe40000001205 */
[----:B------:R-:W-:Y:S02]  /*af90*/  SHF.R.U32.HI R4, RZ, R14, R5 ;  /* 0x0000000eff047219 */ /* 0x000fe40000011605 */
[----:B------:R3:W4:Y:S03]  /*afa0*/  F2I.U32.TRUNC.NTZ R14, R7 ;  /* 0x00000007000e7305 */ /* 0x000726000020f000 */
[----:B------:R-:W1:Y:S01]  /*afb0*/  LDC R26, c[0x0][0x648] ;  /* 0x00019200ff1a7b82 */ /* 0x000e620000000800 */
[-C--:B0-----:R-:W-:Y:S02]  /*afc0*/  SHF.R.U64 R15, R13, R9.reuse, R4 ;  /* 0x000000090d0f7219 */ /* 0x081fe40000001204 */
[----:B------:R-:W-:-:S02]  /*afd0*/  SHF.L.U32 R8, R8, R9, RZ ;  /* 0x0000000908087219 */ /* 0x000fc400000006ff */
[-C--:B------:R-:W-:Y:S01]  /*afe0*/  SHF.R.U32.HI R5, RZ, R9.reuse, R4 ;  /* 0x00000009ff057219 */ /* 0x080fe20000011604 */
[----:B------:R-:W-:Y:S01]  /*aff0*/  IMAD.MOV.U32 R4, RZ, RZ, R15 ;  /* 0x000000ffff047224 */ /* 0x000fe200078e000f */
[----:B------:R-:W-:Y:S01]  /*b000*/  SHF.L.U32 R22, R6, R9, RZ ;  /* 0x0000000906167219 */ /* 0x000fe200000006ff */
[----:B------:R-:W0:Y:S01]  /*b010*/  LDC R27, c[0x0][0x638] ;  /* 0x00018e00ff1b7b82 */ /* 0x000e220000000800 */
[----:B------:R-:W-:-:S07]  /*b020*/  LOP3.LUT R28, RZ, R8, RZ, 0x33, !PT ;  /* 0x00000008ff1c7212 */ /* 0x000fce00078e33ff */
        /* <DEDUP_REMOVED lines=12> */
.L_x_287:
[----:B------:R-:W-:Y:S01]  /*b0f0*/  ISETP.NE.AND P0, PT, R2, 0x1, PT ;  /* 0x000000010200780c */ /* 0x000fe20003f05270 */
[----:B--2---:R-:W-:Y:S01]  /*b100*/  VIADD R7, R21, 0xffffffff ;  /* 0xffffffff15077836 */ /* 0x004fe20000000000 */
[----:B-1----:R-:W-:Y:S01]  /*b110*/  SHF.R.U64 R5, R4, R26, R5 ;  /* 0x0000001a04057219 */ /* 0x002fe20000001205 */
[----:B------:R-:W-:Y:S01]  /*b120*/  IMAD.MOV R14, RZ, RZ, -R14 ;  /* 0x000000ffff0e7224 */ /* 0x000fe200078e0a0e */
[----:B------:R-:W-:Y:S01]  /*b130*/  LOP3.LUT R4, R13, R28, RZ, 0xc0, !PT ;  /* 0x0000001c0d047212 */ /* 0x000fe200078ec0ff */
[----:B------:R-:W-:Y:S01]  /*b140*/  IMAD.MOV.U32 R8, RZ, RZ, R12 ;  /* 0x000000ffff087224 */ /* 0x000fe200078e000c */
[----:B------:R-:W-:Y:S02]  /*b150*/  IADD3 R6, -R5, RZ, RZ ;  /* 0x000000ff05067210 */ /* 0x000fe40007ffe1ff */
[----:B------:R-:W-:Y:S01]  /*b160*/  LOP3.LUT R10, R10, R7, RZ, 0xc0, !PT ;  /* 0x000000070a0a7212 */ /* 0x000fe200078ec0ff */
[----:B------:R-:W-:-:S04]  /*b170*/  IMAD R4, R22, R5, R4 ;  /* 0x0000000516047224 */ /* 0x000fc800078e0204 */
[----:B------:R-:W-:Y:S02]  /*b180*/  @P0 IMAD R23, R20, R14, R3 ;  /* 0x0000000e14170224 */ /* 0x000fe400078e0203 */
[----:B0-----:R-:W-:Y:S02]  /*b190*/  IMAD R3, R6, R27, R15 ;  /* 0x0000001b06037224 */ /* 0x001fe400078e020f */
[----:B------:R-:W-:Y:S02]  /*b1a0*/  IMAD R7, R4, R29, R23 ;  /* 0x0000001d04077224 */ /* 0x000fe400078e0217 */
[----:B------:R-:W-:Y:S02]  /*b1b0*/  IMAD R4, R3, R21, R10 ;  /* 0x0000001503047224 */ /* 0x000fe400078e020a */
[----:B------:R-:W-:-:S03]  /*b1c0*/  IMAD.MOV.U32 R6, RZ, RZ, 0x1 ;  /* 0x00000001ff067424 */ /* 0x000fc600078e00ff */
[----:B------:R-:W-:Y:S02]  /*b1d0*/  SEL R9, R4, R7, !P0 ;  /* 0x0000000704097207 */ /* 0x000fe40004000000 */
[----:B------:R-:W-:-:S07]  /*b1e0*/  SEL R7, R7, R4, !P0 ;  /* 0x0000000407077207 */ /* 0x000fce0004000000 */
.L_x_285:
[----:B------:R-:W-:-:S08]  /*b1f0*/  NOP ;  /* 0x0000000000007918 */ /* 0x000fd00000000000 */
[----:B------:R-:W0:-:S00]  /*b200*/  USETMAXREG.DEALLOC.CTAPOOL 0x28 ;  /* 0x00000028000079c8 */ /* 0x000e0000080e0500 */
[----:B0-----:R-:W-:-:S13]  /*b210*/  ISETP.NE.AND P0, PT, R0, RZ, PT ;  /* 0x000000ff0000720c */ /* 0x001fda0003f05270 */
[----:B------:R-:W-:Y:S05]  /*b220*/  @P0 EXIT ;  /* 0x000000000000094d */ /* 0x000fea0003800000 */
[----:B------:R-:W-:Y:S01]  /*b230*/  LOP3.LUT P0, RZ, R6, 0xff, RZ, 0xc0, !PT ;  /* 0x000000ff06ff7812 */ /* 0x000fe2000780c0ff */
[----:B------:R-:W-:Y:S02]  /*b240*/  IMAD.MOV.U32 R0, RZ, RZ, 0x1 ;  /* 0x00000001ff007424 */ /* 0x000fe400078e00ff */
[----:B------:R-:W-:-:S10]  /*b250*/  IMAD.MOV.U32 R12, RZ, RZ, RZ ;  /* 0x000000ffff0c7224 */ /* 0x000fd400078e00ff */
[----:B------:R-:W-:Y:S05]  /*b260*/  @!P0 BRA `(.L_x_288) ;  /* 0x0000000c00308947 */ /* 0x000fea0003800000 */
[----:B------:R-:W0:Y:S01]  /*b270*/  LDC R0, c[0x0][0x28c] ;  /* 0x0000a300ff007b82 */ /* 0x000e220000000800 */
[----:B------:R-:W-:Y:S01]  /*b280*/  ULDC UR5, c[0x0][0x600] ;  /* 0x0001800000057ab9 */ /* 0x000fe20000000800 */
[----:B------:R-:W-:Y:S01]  /*b290*/  ULDC UR4, c[0x0][0xc] ;  /* 0x0000030000047ab9 */ /* 0x000fe20000000800 */
[----:B------:R-:W-:Y:S01]  /*b2a0*/  UIADD3 UR16, UR5, -0x1, URZ ;  /* 0xffffffff05107890 */ /* 0x000fe2000fffe03f */
[C---:B------:R-:W-:Y:S01]  /*b2b0*/  LOP3.LUT P2, RZ, R18.reuse, 0x7f, RZ, 0xc0, !PT ;  /* 0x0000007f12ff7812 */ /* 0x040fe2000784c0ff */
[----:B------:R-:W-:Y:S01]  /*b2c0*/  ULDC UR6, c[0x0][0x658] ;  /* 0x0001960000067ab9 */ /* 0x000fe20000000800 */
[----:B------:R-:W-:Y:S01]  /*b2d0*/  ULDC UR5, c[0x0][0x10] ;  /* 0x0000040000057ab9 */ /* 0x000fe20000000800 */
[----:B------:R-:W-:Y:S01]  /*b2e0*/  UMOV UR7, 0xffffffff ;  /* 0xffffffff00077882 */ /* 0x000fe20000000000 */
[----:B------:R-:W-:Y:S01]  /*b2f0*/  UMOV UR8, 0x1 ;  /* 0x0000000100087882 */ /* 0x000fe20000000000 */
[----:B------:R-:W-:Y:S01]  /*b300*/  UIMAD.WIDE.U32 UR4, UR4, UR5, URZ ;  /* 0x00000005040472a5 */ /* 0x000fe2000f8e003f */
[----:B------:R-:W-:Y:S01]  /*b310*/  LOP3.LUT P0, RZ, R18, 0x1f, RZ, 0xc0, !PT ;  /* 0x0000001f12ff7812 */ /* 0x000fe2000780c0ff */
[----:B------:R-:W-:Y:S01]  /*b320*/  USHF.L.U32 UR7, UR7, UR6, URZ ;  /* 0x0000000607077299 */ /* 0x000fe2000800063f */
[----:B------:R-:W-:Y:S01]  /*b330*/  BSSY B0, `(.L_x_288) ;  /* 0x00000bf000007945 */ /* 0x000fe20003800000 */
[----:B------:R-:W-:Y:S01]  /*b340*/  USHF.L.U32 UR18, UR8, UR6, URZ ;  /* 0x0000000608127299 */ /* 0x000fe2000800063f */
[----:B------:R-:W-:Y:S01]  /*b350*/  MOV R13, 0x1 ;  /* 0x00000001000d7802 */ /* 0x000fe20000000f00 */
[----:B------:R-:W-:Y:S01]  /*b360*/  IMAD.MOV.U32 R12, RZ, RZ, RZ ;  /* 0x000000ffff0c7224 */ /* 0x000fe200078e00ff */
[----:B------:R-:W-:Y:S01]  /*b370*/  ULDC UR6, c[0x0][0x14] ;  /* 0x0000050000067ab9 */ /* 0x000fe20000000800 */
[----:B------:R-:W-:Y:S01]  /*b380*/  LOP3.LUT R11, R19, 0x2, RZ, 0xfc, !PT ;  /* 0x00000002130b7812 */ /* 0x000fe200078efcff */
[----:B------:R-:W-:Y:S01]  /*b390*/  UIMAD.WIDE.U32 UR20, UR4, UR6, URZ ;  /* 0x00000006041472a5 */ /* 0x000fe2000f8e003f */
[----:B------:R-:W-:Y:S01]  /*b3a0*/  PLOP3.LUT P0, PT, P0, P2, PT, 0x8a, 0x0 ;  /* 0x000000000000781c */ /* 0x000fe20000705172 */
[----:B------:R-:W-:-:S02]  /*b3b0*/  UIMAD UR13, UR5, UR6, URZ ;  /* 0x00000006050d72a4 */ /* 0x000fc4000f8e023f */
[----:B------:R-:W-:Y:S01]  /*b3c0*/  ULOP3.LUT UR17, URZ, UR7, URZ, 0x33, !UPT ;  /* 0x000000073f117292 */ /* 0x000fe2000f8e333f */
[----:B0-----:R-:W-:Y:S01]  /*b3d0*/  VIADD R0, R0, 0x3f ;  /* 0x0000003f00007836 */ /* 0x001fe20000000000 */
[----:B------:R-:W-:Y:S01]  /*b3e0*/  UIADD3 UR13, UR21, UR13, URZ ;  /* 0x0000000d150d7290 */ /* 0x000fe2000fffe03f */
[----:B------:R-:W-:-:S03]  /*b3f0*/  ULDC.64 UR22, c[0x0][0x198] ;  /* 0x0000660000167ab9 */ /* 0x000fc60000000a00 */
[----:B------:R-:W-:-:S04]  /*b400*/  SHF.R.S32.HI R3, RZ, 0x1f, R0 ;  /* 0x0000001fff037819 */ /* 0x000fc80000011400 */
[----:B------:R-:W-:Y:S01]  /*b410*/  LEA.HI R3, R3, R0, RZ, 0x6 ;  /* 0x0000000003037211 */ /* 0x000fe200078f30ff */
[----:B------:R-:W-:-:S03]  /*b420*/  IMAD.MOV.U32 R0, RZ, RZ, 0x1 ;  /* 0x00000001ff007424 */ /* 0x000fc600078e00ff */
[----:B------:R-:W-:-:S05]  /*b430*/  SHF.R.S32.HI R3, RZ, 0x6, R3 ;  /* 0x00000006ff037819 */ /* 0x000fca0000011403 */
[----:B------:R-:W-:-:S07]  /*b440*/  VIADD R10, R3, 0x1 ;  /* 0x00000001030a7836 */ /* 0x000fce0000000000 */
.L_x_300:
[----:B------:R-:W-:-:S03]  /*b450*/  UMOV UR4, 0xffffffff ;  /* 0xffffffff00047882 */ /* 0x000fc60000000000 */
[----:B------:R-:W-:Y:S05]  /*b460*/  BRA.DIV UR4, `(.L_x_289) ;  /* 0x0000000e04c07947 */ /* 0x000fea000b800000 */
[----:B------:R-:W-:-:S13]  /*b470*/  ELECT P6, URZ, PT ;  /* 0x00000000003f782f */ /* 0x000fda00038c0000 */
.L_x_312:
[----:B------:R-:W0:Y:S01]  /*b480*/  LDC R4, c[0x0][0x28c] ;  /* 0x0000a300ff047b82 */ /* 0x000e220000000800 */
[----:B------:R-:W-:Y:S01]  /*b490*/  BSSY B1, `(.L_x_290) ;  /* 0x0000037000017945 */ /* 0x000fe20003800000 */
[----:B0-----:R-:W-:-:S13]  /*b4a0*/  ISETP.LT.OR P6, PT, R4, 0x1, !P6 ;  /* 0x000000010400780c */ /* 0x001fda00077c1670 */
[----:B------:R-:W-:Y:S05]  /*b4b0*/  @P6 BRA `(.L_x_291) ;  /* 0x0000000000d06947 */ /* 0x000fea0003800000 */
[----:B------:R-:W-:Y:S01]  /*b4c0*/  IMAD.SHL.U32 R15, R9, 0x80, RZ ;  /* 0x00000080090f7824 */ /* 0x000fe200078e00ff */
[----:B------:R-:W-:Y:S01]  /*b4d0*/  MOV R4, R10 ;  /* 0x0000000a00047202 */ /* 0x000fe20000000f00 */
[----:B------:R-:W-:Y:S02]  /*b4e0*/  IMAD R18, R7, 0xc0, RZ ;  /* 0x000000c007127824 */ /* 0x000fe400078e02ff */
[----:B------:R-:W-:Y:S02]  /*b4f0*/  IMAD.MOV.U32 R20, RZ, RZ, RZ ;  /* 0x000000ffff147224 */ /* 0x000fe400078e00ff */
[----:B------:R-:W-:Y:S02]  /*b500*/  IMAD.MOV.U32 R5, RZ, RZ, R0 ;  /* 0x000000ffff057224 */ /* 0x000fe400078e0000 */
[----:B------:R-:W-:-:S07]  /*b510*/  IMAD.MOV.U32 R6, RZ, RZ, R12 ;  /* 0x000000ffff067224 */ /* 0x000fce00078e000c */
.L_x_295:
[----:B------:R-:W0:Y:S01]  /*b520*/  S2R R14, SR_CgaCtaId ;  /* 0x00000000000e7919 */ /* 0x000e220000008800 */
[----:B------:R-:W-:Y:S01]  /*b530*/  MOV R7, 0x400 ;  /* 0x0000040000077802 */ /* 0x000fe20000000f00 */
[----:B------:R-:W1:Y:S03]  /*b540*/  @!P2 LDC R9, c[0x0][0x500] ;  /* 0x00014000ff09ab82 */ /* 0x000e660000000800 */
[----:B0-----:R-:W-:Y:S02]  /*b550*/  LEA R21, R14, R7, 0x18 ;  /* 0x000000070e157211 */ /* 0x001fe400078ec0ff */
[----:B------:R-:W-:-:S03]  /*b560*/  SHF.L.U32 R7, R5, 0x1f, RZ ;  /* 0x0000001f05077819 */ /* 0x000fc600000006ff */
[----:B------:R-:W-:-:S04]  /*b570*/  IMAD R14, R6, 0x8, R21 ;  /* 0x00000008060e7824 */ /* 0x000fc800078e0215 */
[----:B------:R-:W0:Y:S02]  /*b580*/  SYNCS.PHASECHK.TRANS64.TRYWAIT P1, [R14+URZ+0x28], R7 ;  /* 0x000028070e0075a7 */ /* 0x000e24000802017f */
[----:B01----:R-:W-:Y:S05]  /*b590*/  @!P1 BRA `(.L_x_292) ;  /* 0x0000000c00949947 */ /* 0x003fea0003800000 */
.L_x_313:
[----:B0-----:R-:W-:Y:S01]  /*b5a0*/  PRMT R7, R11, 0x9910, RZ ;  /* 0x000099100b077816 */ /* 0x001fe200000000ff */
[----:B------:R0:W-:Y:S03]  /*b5b0*/  @!P2 SYNCS.ARRIVE.TRANS64 RZ, [R14+URZ], R9 ;  /* 0x000000090effa9a7 */ /* 0x0001e6000800003f */
[----:B------:R-:W-:-:S13]  /*b5c0*/  ISETP.NE.AND P1, PT, R7, 0x2, PT ;  /* 0x000000020700780c */ /* 0x000fda0003f25270 */
[----:B0-----:R-:W-:Y:S05]  /*b5d0*/  @P1 BRA `(.L_x_293) ;  /* 0x0000000000041947 */ /* 0x001fea0003800000 */
[----:B------:R-:W-:Y:S01]  /*b5e0*/  BPT.TRAP 0x1 ;  /* 0x000000040000795c */ /* 0x000fe20000300000 */
.L_x_293:
[----:B------:R-:W-:Y:S05]  /*b5f0*/  @P0 BRA `(.L_x_294) ;  /* 0x0000000000040947 */ /* 0x000fea0003800000 */
[----:B------:R-:W-:Y:S01]  /*b600*/  BPT.TRAP 0x1 ;  /* 0x000000040000795c */ /* 0x000fe20000300000 */
.L_x_294:
[--C-:B------:R-:W-:Y:S01]  /*b610*/  IMAD R7, R6, 0x6000, R21.reuse ;  /* 0x0000600006077824 */ /* 0x100fe200078e0215 */
[----:B------:R-:W-:Y:S01]  /*b620*/  R2UR UR9, R14 ;  /* 0x000000000e0972ca */ /* 0x000fe200000e0000 */
[----:B------:R-:W-:Y:S01]  /*b630*/  IMAD R21, R6, 0x4000, R21 ;  /* 0x0000400006157824 */ /* 0x000fe200078e0215 */
[----:B------:R-:W-:Y:S01]  /*b640*/  UIADD3 UR4, UP0, UR22, 0xf0, URZ ;  /* 0x000000f016047890 */ /* 0x000fe2000ff1e03f */
[----:B------:R-:W-:Y:S01]  /*b650*/  R2UR UR11, R18 ;  /* 0x00000000120b72ca */ /* 0x000fe200000e0000 */
[----:B------:R-:W-:Y:S01]  /*b660*/  UIADD3 UR24, UP1, UR22, 0x1f0, URZ ;  /* 0x000001f016187890 */ /* 0x000fe2000ff3e03f */
[----:B------:R-:W-:Y:S01]  /*b670*/  R2UR UR5, R7 ;  /* 0x00000000070572ca */ /* 0x000fe200000e0000 */
[----:B------:R-:W-:Y:S01]  /*b680*/  VIADD R6, R6, 0x1 ;  /* 0x0000000106067836 */ /* 0x000fe20000000000 */
[----:B------:R-:W-:Y:S01]  /*b690*/  R2UR UR8, R21 ;  /* 0x00000000150872ca */ /* 0x000fe200000e0000 */
[----:B------:R-:W-:Y:S01]  /*b6a0*/  UIADD3.X UR25, URZ, UR23, URZ, UP1, !UPT ;  /* 0x000000173f197290 */ /* 0x000fe20008ffe43f */
[----:B------:R-:W-:Y:S01]  /*b6b0*/  R2UR UR10, R20 ;  /* 0x00000000140a72ca */ /* 0x000fe200000e0000 */
[----:B------:R-:W-:Y:S01]  /*b6c0*/  UMOV UR6, 0x0 ;  /* 0x0000000000067882 */ /* 0x000fe20000000000 */
[----:B------:R-:W-:Y:S01]  /*b6d0*/  R2UR UR12, R8 ;  /* 0x00000000080c72ca */ /* 0x000fe200000e0000 */
[----:B------:R-:W-:Y:S01]  /*b6e0*/  UMOV UR7, 0x10000000 ;  /* 0x1000000000077882 */ /* 0x000fe20000000000 */
[----:B------:R-:W-:Y:S01]  /*b6f0*/  IADD3 R4, R4, -0x1, RZ ;  /* 0xffffffff04047810 */ /* 0x000fe20007ffe0ff */
[----:B------:R-:W-:Y:S01]  /*b700*/  VIADD R20, R20, 0x40 ;  /* 0x0000004014147836 */ /* 0x000fe20000000000 */
[----:B------:R-:W-:-:S02]  /*b710*/  R2UR UR19, R15 ;  /* 0x000000000f1372ca */ /* 0x000fc400000e0000 */
[----:B------:R-:W-:Y:S01]  /*b720*/  ISETP.GT.AND P3, PT, R4, 0x1, PT ;  /* 0x000000010400780c */ /* 0x000fe20003f64270 */
[----:B------:R-:W-:Y:S01]  /*b730*/  UIADD3 UR14, UR5, 0x100, URZ ;  /* 0x00000100050e7890 */ /* 0x000fe2000fffe03f */
[C---:B------:R-:W-:Y:S01]  /*b740*/  ISETP.NE.AND P1, PT, R6.reuse, 0x5, PT ;  /* 0x000000050600780c */ /* 0x040fe20003f25270 */
[----:B------:R-:W-:Y:S02]  /*b750*/  UIADD3.X UR5, URZ, UR23, URZ, UP0, !UPT ;  /* 0x000000173f057290 */ /* 0x000fe400087fe43f */
[----:B------:R-:W-:Y:S01]  /*b760*/  UIADD3 UR15, UR8, 0x1e100, URZ ;  /* 0x0001e100080f7890 */ /* 0x000fe2000fffe03f */
[----:B------:R-:W-:Y:S02]  /*b770*/  SEL R14, RZ, 0x1, P1 ;  /* 0x00000001ff0e7807 */ /* 0x000fe40000800000 */
[----:B------:R-:W-:Y:S01]  /*b780*/  UMOV UR8, UR14 ;  /* 0x0000000e00087c82 */ /* 0x000fe20008000000 */
[----:B------:R-:W-:Y:S02]  /*b790*/  SEL R6, R6, RZ, P1 ;  /* 0x000000ff06067207 */ /* 0x000fe40000800000 */
[----:B------:R-:W-:Y:S01]  /*b7a0*/  LOP3.LUT R5, R5, R14, RZ, 0x3c, !PT ;  /* 0x0000000e05057212 */ /* 0x000fe200078e3cff */
[----:B------:R0:W-:Y:S02]  /*b7b0*/  UTMALDG.3D [UR8], [UR4], desc[UR6] ;  /* 0x00000608040075b4 */ /* 0x0001e40008011000 */
[----:B0-----:R-:W-:Y:S01]  /*b7c0*/  UMOV UR8, UR15 ;  /* 0x0000000f00087c82 */ /* 0x001fe20008000000 */
[----:B------:R-:W-:-:S02]  /*b7d0*/  UMOV UR11, UR19 ;  /* 0x00000013000b7c82 */ /* 0x000fc40008000000 */
[----:B------:R0:W-:Y:S02]  /*b7e0*/  UTMALDG.3D [UR8], [UR24], desc[UR6] ;  /* 0x00000608180075b4 */ /* 0x0001e40008011000 */
[----:B0-----:R-:W-:Y:S05]  /*b7f0*/  @P3 BRA `(.L_x_295) ;  /* 0xfffffffc00483947 */ /* 0x001fea000383ffff */
.L_x_291:
[----:B------:R-:W-:Y:S05]  /*b800*/  BSYNC B1 ;  /* 0x0000000000017941 */ /* 0x000fea0003800000 */
.L_x_290:
[----:B------:R-:W-:Y:S01]  /*b810*/  LOP3.LUT P3, RZ, R13, 0xff, RZ, 0xc0, !PT ;  /* 0x000000ff0dff7812 */ /* 0x000fe2000786c0ff */
[----:B------:R-:W-:Y:S01]  /*b820*/  IMAD.IADD R12, R3, 0x1, R12 ;  /* 0x00000001030c7824 */ /* 0x000fe200078e020c */
[----:B------:R-:W-:Y:S01]  /*b830*/  IADD3 R16, P4, R16, UR20, RZ ;  /* 0x0000001410107c10 */ /* 0x000fe2000ff9e0ff */
[----:B------:R-:W-:Y:S01]  /*b840*/  ULDC.64 UR4, c[0x0][0x650] ;  /* 0x0001940000047ab9 */ /* 0x000fe20000000a00 */
[----:B------:R-:W-:Y:S01]  /*b850*/  BSSY B1, `(.L_x_296) ;  /* 0x000006a000017945 */ /* 0x000fe20003800000 */
[----:B------:R-:W-:Y:S01]  /*b860*/  IMAD.MOV.U32 R9, RZ, RZ, -0x1 ;  /* 0xffffffffff097424 */ /* 0x000fe200078e00ff */
[----:B------:R-:W-:Y:S01]  /*b870*/  ISETP.GT.U32.AND P1, PT, R12, 0x4, PT ;  /* 0x000000040c00780c */ /* 0x000fe20003f24070 */
[----:B------:R-:W-:Y:S01]  /*b880*/  IMAD.MOV.U32 R8, RZ, RZ, -0x1 ;  /* 0xffffffffff087424 */ /* 0x000fe200078e00ff */
[----:B------:R-:W-:Y:S02]  /*b890*/  IADD3.X R17, R17, UR13, RZ, P4, !PT ;  /* 0x0000000d11117c10 */ /* 0x000fe4000a7fe4ff */
[----:B------:R-:W-:-:S02]  /*b8a0*/  ISETP.LT.U32.AND P1, PT, R3, 0x5, P1 ;  /* 0x000000050300780c */ /* 0x000fc40000f21070 */
[----:B------:R-:W-:Y:S01]  /*b8b0*/  PRMT R13, RZ, 0x7610, R13 ;  /* 0x00007610ff0d7816 */ /* 0x000fe2000000000d */
[----:B------:R-:W0:Y:S01]  /*b8c0*/  @P3 S2R R5, SR_CgaCtaId ;  /* 0x0000000000053919 */ /* 0x000e220000008800 */
[----:B------:R-:W-:-:S04]  /*b8d0*/  @P3 MOV R4, 0x400 ;  /* 0x0000040000043802 */ /* 0x000fc80000000f00 */
[----:B0-----:R-:W-:Y:S01]  /*b8e0*/  @P3 LEA R6, R5, R4, 0x18 ;  /* 0x0000000405063211 */ /* 0x001fe200078ec0ff */
[----:B------:R-:W-:-:S03]  /*b8f0*/  IMAD.WIDE.U32 R4, R12, -0x33333333, RZ ;  /* 0xcccccccd0c047825 */ /* 0x000fc600078e00ff */
[----:B------:R0:W-:Y:S01]  /*b900*/  @P3 SYNCS.ARRIVE.TRANS64.A1T0 RZ, [R6+URZ+0x68], RZ ;  /* 0x000068ff06ff39a7 */ /* 0x0001e2000810003f */
[----:B------:R-:W-:Y:S02]  /*b910*/  ISETP.GE.U32.AND P3, PT, R3, 0x5, PT ;  /* 0x000000050300780c */ /* 0x000fe40003f66070 */
[----:B------:R-:W-:Y:S02]  /*b920*/  SHF.R.U32.HI R7, RZ, 0x2, R5 ;  /* 0x00000002ff077819 */ /* 0x000fe40000011605 */
[----:B------:R-:W-:Y:S02]  /*b930*/  SEL R5, RZ, 0x1, !P1 ;  /* 0x00000001ff057807 */ /* 0x000fe40004800000 */
[----:B------:R-:W-:Y:S01]  /*b940*/  ISETP.GE.U32.AND P1, PT, R16, UR4, PT ;  /* 0x0000000410007c0c */ /* 0x000fe2000bf26070 */
[----:B------:R-:W-:Y:S01]  /*b950*/  IMAD R12, R7, -0x5, R12 ;  /* 0xfffffffb070c7824 */ /* 0x000fe200078e020c */
[----:B------:R-:W-:Y:S02]  /*b960*/  LOP3.LUT R0, R0, R5, RZ, 0x3c, !PT ;  /* 0x0000000500007212 */ /* 0x000fe400078e3cff */
[----:B------:R-:W-:-:S02]  /*b970*/  ISETP.GE.U32.AND.EX P1, PT, R17, UR5, PT, P1 ;  /* 0x0000000511007c0c */ /* 0x000fc4000bf26110 */
[----:B------:R-:W-:Y:S02]  /*b980*/  PRMT R4, RZ, 0x7610, R4 ;  /* 0x00007610ff047816 */ /* 0x000fe40000000004 */
[----:B------:R-:W-:Y:S01]  /*b990*/  @P3 LOP3.LUT R0, R0, 0x1, R7, 0x78, !PT ;  /* 0x0000000100003812 */ /* 0x000fe200078e7807 */
[----:B------:R-:W-:-:S08]  /*b9a0*/  IMAD.MOV.U32 R7, RZ, RZ, -0x1 ;  /* 0xffffffffff077424 */ /* 0x000fd000078e00ff */
[----:B0-----:R-:W-:Y:S05]  /*b9b0*/  @P1 BRA `(.L_x_297) ;  /* 0x00000004004c1947 */ /* 0x001fea0003800000 */
[----:B------:R-:W-:Y:S01]  /*b9c0*/  ULDC.64 UR4, c[0x0][0x628] ;  /* 0x00018a0000047ab9 */ /* 0x000fe20000000a00 */
[----:B------:R-:W0:Y:S01]  /*b9d0*/  S2R R15, SR_CTAID.X ;  /* 0x00000000000f7919 */ /* 0x000e220000002500 */
[----:B------:R-:W-:Y:S01]  /*b9e0*/  ISETP.NE.U32.AND P1, PT, RZ, UR4, PT ;  /* 0x00000004ff007c0c */ /* 0x000fe2000bf25070 */
[----:B------:R-:W-:Y:S01]  /*b9f0*/  ULDC UR7, c[0x0][0x630] ;  /* 0x00018c0000077ab9 */ /* 0x000fe20000000800 */
[----:B------:R-:W-:Y:S01]  /*ba00*/  MOV R4, R16 ;  /* 0x0000001000047202 */ /* 0x000fe20000000f00 */
[----:B------:R-:W1:Y:S01]  /*ba10*/  S2R R14, SR_CTAID.Y ;  /* 0x00000000000e7919 */ /* 0x000e620000002600 */
[----:B------:R-:W-:Y:S01]  /*ba20*/  ISETP.NE.AND.EX P1, PT, RZ, UR5, PT, P1 ;  /* 0x00000005ff007c0c */ /* 0x000fe2000bf25310 */
[----:B------:R-:W-:-:S12]  /*ba30*/  IMAD.MOV.U32 R5, RZ, RZ, R17 ;  /* 0x000000ffff057224 */ /* 0x000fd800078e0011 */
[----:B------:R-:W-:Y:S05]  /*ba40*/  @!P1 BRA `(.L_x_298) ;  /* 0x0000000000289947 */ /* 0x000fea0003800000 */
[----:B------:R-:W-:Y:S02]  /*ba50*/  ULDC UR6, c[0x0][0x634] ;  /* 0x00018d0000067ab9 */ /* 0x000fe40000000800 */
[----:B------:R-:W-:-:S05]  /*ba60*/  IADD3 R9, P1, R16, UR6, RZ ;  /* 0x0000000610097c10 */ /* 0x000fca000ff3e0ff */
[----:B------:R-:W-:-:S04]  /*ba70*/  IMAD.X R21, RZ, RZ, R17, P1 ;  /* 0x000000ffff157224 */ /* 0x000fc800008e0611 */
[----:B------:R-:W-:-:S04]  /*ba80*/  IMAD.WIDE.U32 R6, R21, UR4, RZ ;  /* 0x0000000415067c25 */ /* 0x000fc8000f8e00ff */
[----:B------:R-:W-:-:S04]  /*ba90*/  IMAD.WIDE.U32 R6, P1, R9, UR5, R6 ;  /* 0x0000000509067c25 */ /* 0x000fc8000f820006 */
[----:B------:R-:W-:-:S04]  /*baa0*/  IMAD.WIDE.U32 R8, R9, UR4, RZ ;  /* 0x0000000409087c25 */ /* 0x000fc8000f8e00ff */
[----:B------:R-:W-:Y:S01]  /*bab0*/  IMAD.X R5, RZ, RZ, RZ, P1 ;  /* 0x000000ffff057224 */ /* 0x000fe200008e06ff */
[----:B------:R-:W-:Y:S01]  /*bac0*/  IADD3 RZ, P1, R9, R6, RZ ;  /* 0x0000000609ff7210 */ /* 0x000fe20007f3e0ff */
[----:B------:R-:W-:-:S04]  /*bad0*/  IMAD.MOV.U32 R4, RZ, RZ, R7 ;  /* 0x000000ffff047224 */ /* 0x000fc800078e0007 */
[----:B------:R-:W-:-:S08]  /*bae0*/  IMAD.WIDE.U32.X R4, R21, UR5, R4, P1 ;  /* 0x0000000515047c25 */ /* 0x000fd000088e0404 */
.L_x_298:
[--C-:B------:R-:W-:Y:S01]  /*baf0*/  SHF.R.U64 R8, R4, UR7, R5.reuse ;  /* 0x0000000704087c19 */ /* 0x100fe20008001205 */
[----:B------:R-:W-:Y:S01]  /*bb00*/  ULDC.64 UR4, c[0x0][0x620] ;  /* 0x0001880000047ab9 */ /* 0x000fe20000000a00 */
[----:B------:R-:W-:Y:S01]  /*bb10*/  SHF.R.U32.HI R4, RZ, UR7, R5 ;  /* 0x00000007ff047c19 */ /* 0x000fe20008011605 */
[----:B------:R-:W2:Y:S01]  /*bb20*/  LDC R24, c[0x0][0x144] ;  /* 0x00005100ff187b82 */ /* 0x000ea20000000800 */
[----:B------:R-:W-:Y:S01]  /*bb30*/  IADD3 R7, P1, RZ, -R8, RZ ;  /* 0x80000008ff077210 */ /* 0x000fe20007f3e0ff */
[----:B------:R-:W-:Y:S01]  /*bb40*/  ULDC.64 UR8, c[0x0][0x640] ;  /* 0x0001900000087ab9 */ /* 0x000fe20000000a00 */
[----:B0-----:R-:W-:Y:S01]  /*bb50*/  I2FP.F32.U32 R9, R15 ;  /* 0x0000000f00097245 */ /* 0x001fe20000201000 */
[----:B------:R-:W-:Y:S02]  /*bb60*/  ULDC UR6, c[0x0][0x608] ;  /* 0x0001820000067ab9 */ /* 0x000fe40000000800 */
[----:B------:R-:W-:Y:S01]  /*bb70*/  IMAD.X R4, RZ, RZ, ~R4, P1 ;  /* 0x000000ffff047224 */ /* 0x000fe200008e0e04 */
[----:B------:R-:W-:Y:S01]  /*bb80*/  ISETP.NE.U32.AND P1, PT, RZ, UR8, PT ;  /* 0x00000008ff007c0c */ /* 0x000fe2000bf25070 */
[----:B------:R-:W0:Y:S02]  /*bb90*/  LDC R21, c[0x0][0x148] ;  /* 0x00005200ff157b82 */ /* 0x000e240000000800 */
[----:B------:R-:W-:Y:S01]  /*bba0*/  IMAD R6, R4, UR4, RZ ;  /* 0x0000000404067c24 */ /* 0x000fe2000f8e02ff */
[----:B------:R-:W-:Y:S01]  /*bbb0*/  ISETP.NE.AND.EX P1, PT, RZ, UR9, PT, P1 ;  /* 0x00000009ff007c0c */ /* 0x000fe2000bf25310 */
[----:B------:R-:W-:Y:S01]  /*bbc0*/  IMAD.WIDE.U32 R4, R7, UR4, R16 ;  /* 0x0000000407047c25 */ /* 0x000fe2000f8e0010 */
[----:B------:R-:W-:-:S03]  /*bbd0*/  ULDC UR4, c[0x0][0x150] ;  /* 0x0000540000047ab9 */ /* 0x000fc60000000800 */
[----:B------:R-:W-:Y:S02]  /*bbe0*/  IMAD R7, R7, UR5, R6 ;  /* 0x0000000507077c24 */ /* 0x000fe4000f8e0206 */
[----:B------:R-:W-:Y:S01]  /*bbf0*/  FMUL R6, R9, UR4 ;  /* 0x0000000409067c20 */ /* 0x000fe20008400000 */
[----:B------:R-:W-:Y:S01]  /*bc00*/  ULDC UR4, c[0x0][0x618] ;  /* 0x0001860000047ab9 */ /* 0x000fe20000000800 */
[----:B------:R-:W-:Y:S01]  /*bc10*/  ULDC UR5, c[0x0][0x154] ;  /* 0x0000550000057ab9 */ /* 0x000fe20000000800 */
[----:B------:R-:W-:-:S03]  /*bc20*/  IADD3 R5, R5, R7, RZ ;  /* 0x0000000705057210 */ /* 0x000fc60007ffe0ff */
[----:B------:R-:W3:Y:S01]  /*bc30*/  F2I.U32.TRUNC.NTZ R6, R6 ;  /* 0x0000000600067305 */ /* 0x000ee2000020f000 */
[----:B------:R-:W-:Y:S02]  /*bc40*/  SHF.R.U64 R9, R4, UR4, R5 ;  /* 0x0000000404097c19 */ /* 0x000fe40008001205 */
[----:B-1----:R-:W-:-:S05]  /*bc50*/  I2FP.F32.U32 R4, R14 ;  /* 0x0000000e00047245 */ /* 0x002fca0000201000 */
[----:B------:R-:W-:Y:S01]  /*bc60*/  FMUL R22, R4, UR5 ;  /* 0x0000000504167c20 */ /* 0x000fe20008400000 */
[----:B------:R-:W-:Y:S01]  /*bc70*/  SHF.R.U32.HI R4, RZ, UR4, R5 ;  /* 0x00000004ff047c19 */ /* 0x000fe20008011605 */
[----:B------:R-:W-:-:S03]  /*bc80*/  ULDC UR4, c[0x0][0x658] ;  /* 0x0001960000047ab9 */ /* 0x000fc60000000800 */
[--C-:B------:R-:W-:Y:S01]  /*bc90*/  SHF.R.U64 R20, R9, UR6, R4.reuse ;  /* 0x0000000609147c19 */ /* 0x100fe20008001204 */
[----:B------:R-:W1:Y:S01]  /*bca0*/  F2I.U32.TRUNC.NTZ R22, R22 ;  /* 0x0000001600167305 */ /* 0x000e62000020f000 */
[----:B------:R-:W-:Y:S01]  /*bcb0*/  SHF.R.U32.HI R5, RZ, UR6, R4 ;  /* 0x00000006ff057c19 */ /* 0x000fe20008011604 */
[----:B---3--:R-:W-:-:S03]  /*bcc0*/  IMAD.MOV R6, RZ, RZ, -R6 ;  /* 0x000000ffff067224 */ /* 0x008fc600078e0a06 */
[----:B------:R-:W-:Y:S01]  /*bcd0*/  SHF.R.U64 R18, R20, UR4, R5 ;  /* 0x0000000414127c19 */ /* 0x000fe20008001205 */
[----:B--2---:R-:W-:Y:S01]  /*bce0*/  IMAD R15, R24, R6, R15 ;  /* 0x00000006180f7224 */ /* 0x004fe200078e020f */
[----:B------:R-:W-:-:S03]  /*bcf0*/  SHF.R.U32.HI R23, RZ, UR4, R5 ;  /* 0x00000004ff177c19 */ /* 0x000fc60008011605 */
[----:B------:R-:W-:Y:S02]  /*bd00*/  IMAD.MOV.U32 R4, RZ, RZ, R18 ;  /* 0x000000ffff047224 */ /* 0x000fe400078e0012 */
[----:B------:R-:W-:Y:S01]  /*bd10*/  IMAD.MOV.U32 R5, RZ, RZ, R23 ;  /* 0x000000ffff057224 */ /* 0x000fe200078e0017 */
[----:B-1----:R-:W-:Y:S06]  /*bd20*/  @!P1 BRA `(.L_x_299) ;  /* 0x0000000000289947 */ /* 0x002fec0003800000 */
[----:B------:R-:W-:Y:S02]  /*bd30*/  ULDC UR4, c[0x0][0x64c] ;  /* 0x0001930000047ab9 */ /* 0x000fe40000000800 */
[----:B------:R-:W-:-:S05]  /*bd40*/  IADD3 R5, P1, R18, UR4, RZ ;  /* 0x0000000412057c10 */ /* 0x000fca000ff3e0ff */
[----:B------:R-:W-:-:S04]  /*bd50*/  IMAD.X R23, RZ, RZ, R23, P1 ;  /* 0x000000ffff177224 */ /* 0x000fc800008e0617 */
[----:B------:R-:W-:-:S04]  /*bd60*/  IMAD.WIDE.U32 R6, R23, UR8, RZ ;  /* 0x0000000817067c25 */ /* 0x000fc8000f8e00ff */
[----:B------:R-:W-:-:S04]  /*bd70*/  IMAD.WIDE.U32 R6, P1, R5, UR9, R6 ;  /* 0x0000000905067c25 */ /* 0x000fc8000f820006 */
[----:B------:R-:W-:Y:S01]  /*bd80*/  IMAD.WIDE.U32 R4, R5, UR8, RZ ;  /* 0x0000000805047c25 */ /* 0x000fe2000f8e00ff */
[----:B------:R-:W-:-:S04]  /*bd90*/  MOV R4, R7 ;  /* 0x0000000700047202 */ /* 0x000fc80000000f00 */
[----:B------:R-:W-:Y:S01]  /*bda0*/  IADD3 RZ, P3, R5, R6, RZ ;  /* 0x0000000605ff7210 */ /* 0x000fe20007f7e0ff */
[----:B------:R-:W-:-:S04]  /*bdb0*/  IMAD.X R5, RZ, RZ, RZ, P1 ;  /* 0x000000ffff057224 */ /* 0x000fc800008e06ff */
[----:B------:R-:W-:-:S08]  /*bdc0*/  IMAD.WIDE.U32.X R4, R23, UR9, R4, P3 ;  /* 0x0000000917047c25 */ /* 0x000fd000098e0404 */
.L_x_299:
[----:B------:R-:W-:Y:S01]  /*bdd0*/  ISETP.NE.AND P1, PT, R2, 0x1, PT ;  /* 0x000000010200780c */ /* 0x000fe20003f25270 */
[----:B------:R-:W-:Y:S01]  /*bde0*/  ULDC UR4, c[0x0][0x648] ;  /* 0x0001920000047ab9 */ /* 0x000fe20000000800 */
[----:B------:R-:W-:Y:S01]  /*bdf0*/  LOP3.LUT R20, R20, UR17, RZ, 0xc0, !PT ;  /* 0x0000001114147c12 */ /* 0x000fe2000f8ec0ff */
[----:B------:R-:W-:Y:S01]  /*be00*/  IMAD.MOV R22, RZ, RZ, -R22 ;  /* 0x000000ffff167224 */ /* 0x000fe200078e0a16 */
[----:B------:R-:W-:Y:S01]  /*be10*/  SHF.R.U64 R5, R4, UR4, R5 ;  /* 0x0000000404057c19 */ /* 0x000fe20008001205 */
[----:B------:R-:W-:Y:S01]  /*be20*/  ULDC UR4, c[0x0][0x638] ;  /* 0x00018e0000047ab9 */ /* 0x000fe20000000800 */
[----:B------:R-:W-:Y:S01]  /*be30*/  LOP3.LUT R9, R9, UR16, RZ, 0xc0, !PT ;  /* 0x0000001009097c12 */ /* 0x000fe2000f8ec0ff */
[----:B------:R-:W-:Y:S01]  /*be40*/  ULDC UR5, c[0x0][0x610] ;  /* 0x0001840000057ab9 */ /* 0x000fe20000000800 */
[----:B------:R-:W-:Y:S02]  /*be50*/  IMAD.MOV.U32 R4, RZ, RZ, 0x1 ;  /* 0x00000001ff047424 */ /* 0x000fe400078e00ff */
[----:B------:R-:W-:-:S02]  /*be60*/  IMAD.MOV R7, RZ, RZ, -R5 ;  /* 0x000000ffff077224 */ /* 0x000fc400078e0a05 */
[----:B------:R-:W-:Y:S02]  /*be70*/  IMAD R20, R5, UR18, R20 ;  /* 0x0000001205147c24 */ /* 0x000fe4000f8e0214 */
[----:B0-----:R-:W-:Y:S02]  /*be80*/  @P1 IMAD R15, R21, R22, R14 ;  /* 0x00000016150f1224 */ /* 0x001fe400078e020e */
[----:B------:R-:W-:Y:S01]  /*be90*/  IMAD R18, R7, UR4, R18 ;  /* 0x0000000407127c24 */ /* 0x000fe2000f8e0212 */
[----:B------:R-:W-:Y:S01]  /*bea0*/  ULDC UR4, c[0x0][0x600] ;  /* 0x0001800000047ab9 */ /* 0x000fe20000000800 */
[----:B------:R-:W-:Y:S02]  /*beb0*/  IMAD R15, R20, UR5, R15 ;  /* 0x00000005140f7c24 */ /* 0x000fe4000f8e020f */
[----:B------:R-:W-:-:S05]  /*bec0*/  IMAD R18, R18, UR4, R9 ;  /* 0x0000000412127c24 */ /* 0x000fca000f8e0209 */
[----:B------:R-:W-:Y:S02]  /*bed0*/  SEL R9, R18, R15, !P1 ;  /* 0x0000000f12097207 */ /* 0x000fe40004800000 */
[----:B------:R-:W-:-:S07]  /*bee0*/  SEL R7, R15, R18, !P1 ;  /* 0x000000120f077207 */ /* 0x000fce0004800000 */
.L_x_297:
[----:B------:R-:W-:Y:S05]  /*bef0*/  BSYNC B1 ;  /* 0x0000000000017941 */ /* 0x000fea0003800000 */
.L_x_296:
[----:B------:R-:W-:-:S13]  /*bf00*/  LOP3.LUT P1, RZ, R4, 0xff, RZ, 0xc0, !PT ;  /* 0x000000ff04ff7812 */ /* 0x000fda000782c0ff */
[----:B------:R-:W-:Y:S05]  /*bf10*/  @P1 BRA `(.L_x_300) ;  /* 0xfffffff4004c1947 */ /* 0x000fea000383ffff */
[----:B------:R-:W-:Y:S05]  /*bf20*/  BSYNC B0 ;  /* 0x0000000000007941 */ /* 0x000fea0003800000 */
.L_x_288:
[----:B------:R-:W-:-:S03]  /*bf30*/  UMOV UR4, 0xffffffff ;  /* 0xffffffff00047882 */ /* 0x000fc60000000000 */
[----:B------:R-:W-:Y:S05]  /*bf40*/  BRA.DIV UR4, `(.L_x_301) ;  /* 0x00000006043c7947 */ /* 0x000fea000b800000 */
[----:B------:R-:W-:-:S13]  /*bf50*/  ELECT P6, URZ, PT ;  /* 0x00000000003f782f */ /* 0x000fda00038c0000 */
.L_x_316:
[----:B------:R-:W-:Y:S04]  /*bf60*/  BSSY B0, `(.L_x_302) ;  /* 0x0000034000007945 */ /* 0x000fe80003800000 */
[----:B------:R-:W-:Y:S05]  /*bf70*/  @!P6 BRA `(.L_x_303) ;  /* 0x0000000000c8e947 */ /* 0x000fea0003800000 */
[----:B------:R-:W-:-:S04]  /*bf80*/  LOP3.LUT R19, R19, 0x2, RZ, 0xfc, !PT ;  /* 0x0000000213137812 */ /* 0x000fc800078efcff */
[----:B------:R-:W-:-:S13]  /*bf90*/  ISETP.NE.AND P0, PT, R19, 0x3, PT ;  /* 0x000000031300780c */ /* 0x000fda0003f05270 */
[----:B------:R-:W-:Y:S05]  /*bfa0*/  @!P0 BRA `(.L_x_304) ;  /* 0x0000000000048947 */ /* 0x000fea0003800000 */
[----:B------:R-:W-:Y:S01]  /*bfb0*/  BPT.TRAP 0x1 ;  /* 0x000000040000795c */ /* 0x000fe20000300000 */
.L_x_304:
[----:B------:R-:W0:Y:S01]  /*bfc0*/  S2R R3, SR_CgaCtaId ;  /* 0x0000000000037919 */ /* 0x000e220000008800 */
[----:B------:R-:W-:-:S04]  /*bfd0*/  MOV R2, 0x400 ;  /* 0x0000040000027802 */ /* 0x000fc80000000f00 */
[----:B0-----:R-:W-:Y:S02]  /*bfe0*/  LEA R3, R3, R2, 0x18 ;  /* 0x0000000203037211 */ /* 0x001fe400078ec0ff */
[----:B------:R-:W-:-:S03]  /*bff0*/  SHF.L.U32 R2, R0, 0x1f, RZ ;  /* 0x0000001f00027819 */ /* 0x000fc600000006ff */
[----:B------:R-:W-:-:S04]  /*c000*/  VIADD R3, R3, 0x28 ;  /* 0x0000002803037836 */ /* 0x000fc80000000000 */
[C---:B------:R-:W-:Y:S01]  /*c010*/  IMAD R7, R12.reuse, 0x8, R3 ;  /* 0x000000080c077824 */ /* 0x040fe200078e0203 */
[----:B------:R-:W-:-:S03]  /*c020*/  IADD3 R12, R12, 0x1, RZ ;  /* 0x000000010c0c7810 */ /* 0x000fc60007ffe0ff */
[----:B------:R-:W0:Y:S01]  /*c030*/  SYNCS.PHASECHK.TRANS64.TRYWAIT P0, [R7+URZ], R2 ;  /* 0x00000002070075a7 */ /* 0x000e22000800017f */
[----:B------:R-:W-:-:S04]  /*c040*/  ISETP.NE.AND P1, PT, R12, 0x5, PT ;  /* 0x000000050c00780c */ /* 0x000fc80003f25270 */
[----:B------:R-:W-:Y:S02]  /*c050*/  SEL R5, RZ, 0x1, P1 ;  /* 0x00000001ff057807 */ /* 0x000fe40000800000 */
[----:B------:R-:W-:Y:S02]  /*c060*/  SEL R12, R12, RZ, P1 ;  /* 0x000000ff0c0c7207 */ /* 0x000fe40000800000 */
[----:B------:R-:W-:-:S03]  /*c070*/  LOP3.LUT R5, R0, R5, RZ, 0x3c, !PT ;  /* 0x0000000500057212 */ /* 0x000fc600078e3cff */
[----:B------:R-:W-:Y:S01]  /*c080*/  IMAD R9, R12, 0x8, R3 ;  /* 0x000000080c097824 */ /* 0x000fe200078e0203 */
[----:B------:R-:W-:Y:S01]  /*c090*/  SHF.L.U32 R4, R5, 0x1f, RZ ;  /* 0x0000001f05047819 */ /* 0x000fe200000006ff */
[----:B0-----:R-:W-:Y:S06]  /*c0a0*/  @!P0 BRA `(.L_x_305) ;  /* 0x0000000400048947 */ /* 0x001fec0003800000 */
.L_x_317:
[----:B------:R-:W1:Y:S01]  /*c0b0*/  SYNCS.PHASECHK.TRANS64.TRYWAIT P0, [R9+URZ], R4 ;  /* 0x00000004090075a7 */ /* 0x000e62000800017f */
[----:B------:R-:W-:-:S05]  /*c0c0*/  VIADD R0, R12, 0x1 ;  /* 0x000000010c007836 */ /* 0x000fca0000000000 */
[----:B------:R-:W-:-:S04]  /*c0d0*/  ISETP.NE.AND P1, PT, R0, 0x5, PT ;  /* 0x000000050000780c */ /* 0x000fc80003f25270 */
[----:B0-----:R-:W-:Y:S02]  /*c0e0*/  SEL R2, RZ, 0x1, P1 ;  /* 0x00000001ff027807 */ /* 0x001fe40000800000 */
[----:B------:R-:W-:Y:S02]  /*c0f0*/  SEL R0, R0, RZ, P1 ;  /* 0x000000ff00007207 */ /* 0x000fe40000800000 */
[----:B------:R-:W-:-:S03]  /*c100*/  LOP3.LUT R7, R5, R2, RZ, 0x3c, !PT ;  /* 0x0000000205077212 */ /* 0x000fc600078e3cff */
[----:B------:R-:W-:Y:S01]  /*c110*/  IMAD R6, R0, 0x8, R3 ;  /* 0x0000000800067824 */ /* 0x000fe200078e0203 */
[----:B------:R-:W-:Y:S01]  /*c120*/  SHF.L.U32 R5, R7, 0x1f, RZ ;  /* 0x0000001f07057819 */ /* 0x000fe200000006ff */
[----:B-1----:R-:W-:Y:S06]  /*c130*/  @!P0 BRA `(.L_x_306) ;  /* 0x0000000000f48947 */ /* 0x002fec0003800000 */
.L_x_318:
[----:B------:R-:W1:Y:S01]  /*c140*/  SYNCS.PHASECHK.TRANS64.TRYWAIT P0, [R6+URZ], R5 ;  /* 0x00000005060075a7 */ /* 0x000e62000800017f */
[----:B------:R-:W-:-:S05]  /*c150*/  VIADD R0, R0, 0x1 ;  /* 0x0000000100007836 */ /* 0x000fca0000000000 */
[----:B------:R-:W-:-:S04]  /*c160*/  ISETP.NE.AND P1, PT, R0, 0x5, PT ;  /* 0x000000050000780c */ /* 0x000fc80003f25270 */
[----:B------:R-:W-:Y:S02]  /*c170*/  SEL R2, RZ, 0x1, P1 ;  /* 0x00000001ff027807 */ /* 0x000fe40000800000 */
[----:B------:R-:W-:Y:S02]  /*c180*/  SEL R0, R0, RZ, P1 ;  /* 0x000000ff00007207 */ /* 0x000fe40000800000 */
[----:B------:R-:W-:-:S03]  /*c190*/  LOP3.LUT R7, R7, R2, RZ, 0x3c, !PT ;  /* 0x0000000207077212 */ /* 0x000fc600078e3cff */
[----:B0-----:R-:W-:Y:S01]  /*c1a0*/  IMAD R9, R0, 0x8, R3 ;  /* 0x0000000800097824 */ /* 0x001fe200078e0203 */
[----:B------:R-:W-:Y:S01]  /*c1b0*/  SHF.L.U32 R4, R7, 0x1f, RZ ;  /* 0x0000001f07047819 */ /* 0x000fe200000006ff */
[----:B-1----:R-:W-:Y:S06]  /*c1c0*/  @!P0 BRA `(.L_x_307) ;  /* 0x0000000000e48947 */ /* 0x002fec0003800000 */
.L_x_319:
[----:B------:R-:W1:Y:S01]  /*c1d0*/  SYNCS.PHASECHK.TRANS64.TRYWAIT P0, [R9+URZ], R4 ;  /* 0x00000004090075a7 */ /* 0x000e62000800017f */
[----:B------:R-:W-:-:S04]  /*c1e0*/  IADD3 R0, R0, 0x1, RZ ;  /* 0x0000000100007810 */ /* 0x000fc80007ffe0ff */
[----:B------:R-:W-:-:S04]  /*c1f0*/  ISETP.NE.AND P1, PT, R0, 0x5, PT ;  /* 0x000000050000780c */ /* 0x000fc80003f25270 */
[----:B------:R-:W-:Y:S02]  /*c200*/  SEL R2, RZ, 0x1, P1 ;  /* 0x00000001ff027807 */ /* 0x000fe40000800000 */
[----:B------:R-:W-:Y:S02]  /*c210*/  SEL R0, R0, RZ, P1 ;  /* 0x000000ff00007207 */ /* 0x000fe40000800000 */
[----:B------:R-:W-:Y:S01]  /*c220*/  LOP3.LUT R2, R7, R2, RZ, 0x3c, !PT ;  /* 0x0000000207027212 */ /* 0x000fe200078e3cff */
[----:B-1----:R-:W-:Y:S06]  /*c230*/  @!P0 BRA `(.L_x_308) ;  /* 0x0000000000dc8947 */ /* 0x002fec0003800000 */
.L_x_320:
[----:B------:R-:W-:Y:S01]  /*c240*/  IMAD R3, R0, 0x8, R3 ;  /* 0x0000000800037824 */ /* 0x000fe200078e0203 */
[----:B------:R-:W-:-:S07]  /*c250*/  SHF.L.U32 R0, R2, 0x1f, RZ ;  /* 0x0000001f02007819 */ /* 0x000fce00000006ff */
.L_x_309:
[----:B--2---:R2:W3:Y:S02]  /*c260*/  SYNCS.PHASECHK.TRANS64.TRYWAIT P0, [R3+URZ], R0 ;  /* 0x00000000030075a7 */ /* 0x0044e4000800017f */
[----:B---3--:R-:W-:Y:S05]  /*c270*/  @!P0 NANOSLEEP.SYNCS 0x989680 ;  /* 0x009896800000895d */ /* 0x008fea0003900000 */
[----:B------:R-:W3:Y:S02]  /*c280*/  @!P0 SYNCS.PHASECHK.TRANS64 P0, [R3+URZ], R0 ;  /* 0x00000000030085a7 */ /* 0x000ee4000800007f */
[----:B---3--:R-:W-:Y:S05]  /*c290*/  @!P0 BRA `(.L_x_309) ;  /* 0xfffffffc00f08947 */ /* 0x008fea000383ffff */
.L_x_303:
[----:B------:R-:W-:Y:S05]  /*c2a0*/  BSYNC B0 ;  /* 0x0000000000007941 */ /* 0x000fea0003800000 */
.L_x_302:
[----:B------:R-:W-:Y:S05]  /*c2b0*/  EXIT ;  /* 0x000000000000794d */ /* 0x000fea0003800000 */
.L_x_17:
[----:B---3--:R3:W4:Y:S02]  /*c2c0*/  SYNCS.PHASECHK.TRANS64.TRYWAIT P1, [R3+URZ], R0 ;  /* 0x00000000030075a7 */ /* 0x008724000802017f */
[----:B----4-:R-:W-:Y:S05]  /*c2d0*/  @!P1 NANOSLEEP.SYNCS 0x989680 ;  /* 0x009896800000995d */ /* 0x010fea0003900000 */
[----:B------:R-:W4:Y:S02]  /*c2e0*/  @!P1 SYNCS.PHASECHK.TRANS64 P1, [R3+URZ], R0 ;  /* 0x00000000030095a7 */ /* 0x000f24000802007f */
[----:B----4-:R-:W-:Y:S05]  /*c2f0*/  @!P1 BRA `(.L_x_17) ;  /* 0xfffffffc00f09947 */ /* 0x010fea000383ffff */
[----:B------:R-:W-:Y:S05]  /*c300*/  BRA `(.L_x_16) ;  /* 0xffffff4c00c87947 */ /* 0x000fea000383ffff */
.L_x_22:
[----:B-1----:R-:W-:-:S04]  /*c310*/  IMAD.U32 R4, RZ, RZ, UR8 ;  /* 0x00000008ff047e24 */ /* 0x002fc8000f8e00ff */
[----:B------:R1:W2:Y:S03]  /*c320*/  SYNCS.PHASECHK.TRANS64.TRYWAIT P1, [R4+URZ], R3 ;  /* 0x00000003040075a7 */ /* 0x0002a6000802017f */
[----:B--2---:R-:W-:Y:S05]  /*c330*/  @!P1 NANOSLEEP.SYNCS 0x989680 ;  /* 0x009896800000995d */ /* 0x004fea0003900000 */
[----:B------:R-:W2:Y:S02]  /*c340*/  @!P1 SYNCS.PHASECHK.TRANS64 P1, [R4+URZ], R3 ;  /* 0x00000003040095a7 */ /* 0x000ea4000802007f */
[----:B--2---:R-:W-:Y:S05]  /*c350*/  @!P1 BRA `(.L_x_22) ;  /* 0xfffffffc00ec9947 */ /* 0x004fea000383ffff */
[----:B------:R-:W-:Y:S05]  /*c360*/  BRA `(.L_x_21) ;  /* 0xffffff5000f87947 */ /* 0x000fea000383ffff */
.L_x_289:
[----:B------:R-:W-:Y:S01]  /*c370*/  BSSY B1, `(.L_x_310) ;  /* 0x0000006000017945 */ /* 0x000fe20003800000 */
[----:B------:R-:W-:-:S07]  /*c380*/  IMAD.MOV.U32 R15, RZ, RZ, -0x1 ;  /* 0xffffffffff0f7424 */ /* 0x000fce00078e00ff */
[----:B------:R-:W-:Y:S05]  /*c390*/  WARPSYNC.COLLECTIVE R15, `(.L_x_311) ;  /* 0x000000000f0c7348 */ /* 0x000fea0003c00000 */
[----:B------:R-:W-:Y:S02]  /*c3a0*/  ELECT P6, UR62, PT ;  /* 0x00000000003e782f */ /* 0x000fe400038c0000 */
[----:B------:R-:W-:Y:S01]  /*c3b0*/  MOV R14, UR62 ;  /* 0x0000003e000e7c02 */ /* 0x000fe20008000f00 */
[----:B------:R-:W-:Y:S10]  /*c3c0*/  ENDCOLLECTIVE ;  /* 0x000000000000791b */ /* 0x000ff40003800000 */
.L_x_311:
[----:B------:R-:W-:Y:S05]  /*c3d0*/  BSYNC B1 ;  /* 0x0000000000017941 */ /* 0x000fea0003800000 */
.L_x_310:
[----:B------:R-:W-:Y:S05]  /*c3e0*/  BRA `(.L_x_312) ;  /* 0xfffffff000247947 */ /* 0x000fea000383ffff */
.L_x_292:
[----:B0-----:R0:W1:Y:S02]  /*c3f0*/  SYNCS.PHASECHK.TRANS64.TRYWAIT P1, [R14+URZ+0x28], R7 ;  /* 0x000028070e0075a7 */ /* 0x001064000802017f */
[----:B-1----:R-:W-:Y:S05]  /*c400*/  @!P1 NANOSLEEP.SYNCS 0x989680 ;  /* 0x009896800000995d */ /* 0x002fea0003900000 */
[----:B------:R-:W1:Y:S02]  /*c410*/  @!P1 SYNCS.PHASECHK.TRANS64 P1, [R14+URZ+0x28], R7 ;  /* 0x000028070e0095a7 */ /* 0x000e64000802007f */
[----:B-1----:R-:W-:Y:S05]  /*c420*/  @!P1 BRA `(.L_x_292) ;  /* 0xfffffffc00f09947 */ /* 0x002fea000383ffff */
[----:B------:R-:W-:Y:S05]  /*c430*/  BRA `(.L_x_313) ;  /* 0xfffffff000587947 */ /* 0x000fea000383ffff */
.L_x_301:
[----:B------:R-:W-:Y:S01]  /*c440*/  BSSY B0, `(.L_x_314) ;  /* 0x0000006000007945 */ /* 0x000fe20003800000 */
[----:B------:R-:W-:-:S07]  /*c450*/  IMAD.MOV.U32 R15, RZ, RZ, -0x1 ;  /* 0xffffffffff0f7424 */ /* 0x000fce00078e00ff */
[----:B------:R-:W-:Y:S05]  /*c460*/  WARPSYNC.COLLECTIVE R15, `(.L_x_315) ;  /* 0x000000000f0c7348 */ /* 0x000fea0003c00000 */
[----:B------:R-:W-:Y:S02]  /*c470*/  ELECT P6, UR62, PT ;  /* 0x00000000003e782f */ /* 0x000fe400038c0000 */
[----:B------:R-:W-:Y:S01]  /*c480*/  MOV R14, UR62 ;  /* 0x0000003e000e7c02 */ /* 0x000fe20008000f00 */
[----:B------:R-:W-:Y:S10]  /*c490*/  ENDCOLLECTIVE ;  /* 0x000000000000791b */ /* 0x000ff40003800000 */
.L_x_315:
[----:B------:R-:W-:Y:S05]  /*c4a0*/  BSYNC B0 ;  /* 0x0000000000007941 */ /* 0x000fea0003800000 */
.L_x_314:
[----:B------:R-:W-:Y:S05]  /*c4b0*/  BRA `(.L_x_316) ;  /* 0xfffffff800a87947 */ /* 0x000fea000383ffff */
.L_x_305:
[----:B0-----:R0:W1:Y:S02]  /*c4c0*/  SYNCS.PHASECHK.TRANS64.TRYWAIT P0, [R7+URZ], R2 ;  /* 0x00000002070075a7 */ /* 0x001064000800017f */
[----:B-1----:R-:W-:Y:S05]  /*c4d0*/  @!P0 NANOSLEEP.SYNCS 0x989680 ;  /* 0x009896800000895d */ /* 0x002fea0003900000 */
[----:B------:R-:W1:Y:S02]  /*c4e0*/  @!P0 SYNCS.PHASECHK.TRANS64 P0, [R7+URZ], R2 ;  /* 0x00000002070085a7 */ /* 0x000e64000800007f */
[----:B-1----:R-:W-:Y:S05]  /*c4f0*/  @!P0 BRA `(.L_x_305) ;  /* 0xfffffffc00f08947 */ /* 0x002fea000383ffff */
[----:B------:R-:W-:Y:S05]  /*c500*/  BRA `(.L_x_317) ;  /* 0xfffffff800e87947 */ /* 0x000fea000383ffff */
.L_x_306:
[----:B0-----:R0:W1:Y:S02]  /*c510*/  SYNCS.PHASECHK.TRANS64.TRYWAIT P0, [R9+URZ], R4 ;  /* 0x00000004090075a7 */ /* 0x001064000800017f */
[----:B-1----:R-:W-:Y:S05]  /*c520*/  @!P0 NANOSLEEP.SYNCS 0x989680 ;  /* 0x009896800000895d */ /* 0x002fea0003900000 */
[----:B------:R-:W1:Y:S02]  /*c530*/  @!P0 SYNCS.PHASECHK.TRANS64 P0, [R9+URZ], R4 ;  /* 0x00000004090085a7 */ /* 0x000e64000800007f */
[----:B-1----:R-:W-:Y:S05]  /*c540*/  @!P0 BRA `(.L_x_306) ;  /* 0xfffffffc00f08947 */ /* 0x002fea000383ffff */
[----:B------:R-:W-:Y:S05]  /*c550*/  BRA `(.L_x_318) ;  /* 0xfffffff800f87947 */ /* 0x000fea000383ffff */
.L_x_307:
[----:B0-----:R0:W1:Y:S02]  /*c560*/  SYNCS.PHASECHK.TRANS64.TRYWAIT P0, [R6+URZ], R5 ;  /* 0x00000005060075a7 */ /* 0x001064000800017f */
[----:B-1----:R-:W-:Y:S05]  /*c570*/  @!P0 NANOSLEEP.SYNCS 0x989680 ;  /* 0x009896800000895d */ /* 0x002fea0003900000 */
[----:B------:R-:W1:Y:S02]  /*c580*/  @!P0 SYNCS.PHASECHK.TRANS64 P0, [R6+URZ], R5 ;  /* 0x00000005060085a7 */ /* 0x000e64000800007f */
[----:B-1----:R-:W-:Y:S05]  /*c590*/  @!P0 BRA `(.L_x_307) ;  /* 0xfffffffc00f08947 */ /* 0x002fea000383ffff */
[----:B------:R-:W-:Y:S05]  /*c5a0*/  BRA `(.L_x_319) ;  /* 0xfffffffc00087947 */ /* 0x000fea000383ffff */
.L_x_308:
[----:B-1----:R1:W2:Y:S02]  /*c5b0*/  SYNCS.PHASECHK.TRANS64.TRYWAIT P0, [R9+URZ], R4 ;  /* 0x00000004090075a7 */ /* 0x0022a4000800017f */
[----:B--2---:R-:W-:Y:S05]  /*c5c0*/  @!P0 NANOSLEEP.SYNCS 0x989680 ;  /* 0x009896800000895d */ /* 0x004fea0003900000 */
[----:B------:R-:W2:Y:S02]  /*c5d0*/  @!P0 SYNCS.PHASECHK.TRANS64 P0, [R9+URZ], R4 ;  /* 0x00000004090085a7 */ /* 0x000ea4000800007f */
[----:B--2---:R-:W-:Y:S05]  /*c5e0*/  @!P0 BRA `(.L_x_308) ;  /* 0xfffffffc00f08947 */ /* 0x004fea000383ffff */
[----:B------:R-:W-:Y:S05]  /*c5f0*/  BRA `(.L_x_320) ;  /* 0xfffffffc00107947 */ /* 0x000fea000383ffff */
.L_x_321:
[----:B------:R-:W-:-:S00]  /*c600*/  BRA `(.L_x_321) ;  /* 0xfffffffc00fc7947 */ /* 0x000fc0000383ffff */
[----:B------:R-:W-:-:S00]  /*c610*/  NOP ;  /* 0x0000000000007918 */ /* 0x000fc00000000000 */
        /* <DEDUP_REMOVED lines=14> */
.L_x_322:


//--------------------- .nv.global.init           --------------------------
	.section	.nv.global.init,"aw",@progbits
.nv.global.init:
	.type		$str$22,@object
	.size		$str$22,($str$23 - $str$22)
$str$22:
        /*0000*/ 	.byte	0x6b, 0x5f, 0x74, 0x69, 0x6c, 0x65, 0x5f, 0x63, 0x6f, 0x75, 0x6e, 0x74, 0x20, 0x3e, 0x3d, 0x20
        /*0010*/ 	.byte	0x31, 0x00
	.type		$str$23,@object
	.size		$str$23,(__unnamed_1 - $str$23)
$str$23:
        /*0012*/ 	.byte	0x2f, 0x74, 0x6d, 0x70, 0x2f, 0x63, 0x75, 0x74, 0x6c, 0x61, 0x73, 0x73, 0x5f, 0x73, 0x77, 0x65
        /*0022*/ 	.byte	0x65, 0x70, 0x5f, 0x73, 0x72, 0x63, 0x2f, 0x69, 0x6e, 0x63, 0x6c, 0x75, 0x64, 0x65, 0x2f, 0x63
        /*0032*/ 	.byte	0x75, 0x74, 0x6c, 0x61, 0x73, 0x73, 0x2f, 0x67, 0x65, 0x6d, 0x6d, 0x2f, 0x63, 0x6f, 0x6c, 0x6c
        /*0042*/ 	.byte	0x65, 0x63, 0x74, 0x69, 0x76, 0x65, 0x2f, 0x73, 0x6d, 0x39, 0x30, 0x5f, 0x6d, 0x6d, 0x61, 0x5f
        /*0052*/ 	.byte	0x74, 0x6d, 0x61, 0x5f, 0x67, 0x6d, 0x6d, 0x61, 0x5f, 0x73, 0x73, 0x5f, 0x77, 0x61, 0x72, 0x70
        /*0062*/ 	.byte	0x73, 0x70, 0x65, 0x63, 0x69, 0x61, 0x6c, 0x69, 0x7a, 0x65, 0x64, 0x2e, 0x68, 0x70, 0x70, 0x00
	.type		__unnamed_1,@object
	.size		__unnamed_1,(.L_0 - __unnamed_1)
__unnamed_1:
        /*0072*/ 	.byte	0x76, 0x6f, 0x69, 0x64, 0x20, 0x63, 0x75, 0x74, 0x6c, 0x61, 0x73, 0x73, 0x3a, 0x3a, 0x67, 0x65
        /* <DEDUP_REMOVED lines=179> */
        /*0bb2*/ 	.byte	0x65, 0x3a, 0x3a, 0x69, 0x64, 0x65, 0x6e, 0x74, 0x69, 0x74, 0x79, 0x5d, 0x00
.L_0:


//--------------------- .nv.shared._ZN7cutlass13device_kernelINS_4gemm6kernel13GemmUniversalIN4cute5tupleIJiiiiEEENS1_10collective13CollectiveMmaINS1_34MainloopSm90TmaGmmaWarpSpecializedILi5ENS5_IJNS4_1CILi1EEESB_SB_EEENS1_35KernelTmaWarpSpecializedCooperativeEEENS5_IJNSA_ILi192EEENSA_ILi128EEENSA_ILi64EEEEEENS_6half_tENS5_IJlSB_lEEESJ_SK_NS4_8TiledMMAINS4_8MMA_AtomIJNS4_4SM904GMMA26MMA_64x128x16_F32F16F16_SSILNSO_5MajorE0ELSQ_0ELNSO_7ScaleInE1ELSR_1EEEEEENS4_6LayoutINS5_IJNSA_ILi2EEESB_SB_EEENS5_IJSB_NSA_ILi0EEESX_EEEEENS5_IJNS4_10UnderscoreES10_S10_EEEEENS4_13SM90_TMA_LOADENS4_14ComposedLayoutINS4_7SwizzleILi3ELi4ELi3EEENS4_18smem_ptr_flag_bitsILi16EEENSU_INS5_IJNSA_ILi8EEESH_EEENS5_IJSH_SB_EEEEEEEvNS4_8identityES13_S1D_vS1E_EENS_8epilogue10collective6detail29Sm90TmaWarpSpecializedAdapterINS1H_15DefaultEpilogueISJ_SK_SK_NS1G_6thread17LinearCombinationISJ_Li1EffLNS1L_9ScaleType4KindE0ELNS_15FloatRoundStyleE2ESJ_EENS1_15EpilogueDefaultEEEEEvvEEEEvNT_6ParamsE --------------------------
	.section	.nv.shared._ZN7cutlass13device_kernelINS_4gemm6kernel13GemmUniversalIN4cute5tupleIJiiiiEEENS1_10collective13CollectiveMmaINS1_34MainloopSm90TmaGmmaWarpSpecializedILi5ENS5_IJNS4_1CILi1EEESB_SB_EEENS1_35KernelTmaWarpSpecializedCooperativeEEENS5_IJNSA_ILi192EEENSA_ILi128EEENSA_ILi64EEEEEENS_6half_tENS5_IJlSB_lEEESJ_SK_NS4_8TiledMMAINS4_8MMA_AtomIJNS4_4SM904GMMA26MMA_64x128x16_F32F16F16_SSILNSO_5MajorE0ELSQ_0ELNSO_7ScaleInE1ELSR_1EEEEEENS4_6LayoutINS5_IJNSA_ILi2EEESB_SB_EEENS5_IJSB_NSA_ILi0EEESX_EEEEENS5_IJNS4_10UnderscoreES10_S10_EEEEENS4_13SM90_TMA_LOADENS4_14ComposedLayoutINS4_7SwizzleILi3ELi4ELi3EEENS4_18smem_ptr_flag_bitsILi16EEENSU_INS5_IJNSA_ILi8EEESH_EEENS5_IJSH_SB_EEEEEEEvNS4_8identityES13_S1D_vS1E_EENS_8epilogue10collective6detail29Sm90TmaWarpSpecializedAdapterINS1H_15DefaultEpilogueISJ_SK_SK_NS1G_6thread17LinearCombinationISJ_Li1EffLNS1L_9ScaleType4KindE0ELNS_15FloatRoundStyleE2ESJ_EENS1_15EpilogueDefaultEEEEEvvEEEEvNT_6ParamsE,"aw",@nobits
	.sectionflags	@""
	.align	16
	.zero		1024


//--------------------- .nv.shared.reserved.0     --------------------------
	.section	.nv.shared.reserved.0,"aw",@nobits
	.weak		__nv_reservedSMEM_offset_0_alias
	.size		__nv_reservedSMEM_offset_0_alias, 0, 0
	.other		__nv_reservedSMEM_offset_0_alias,@"STO_CUDA_RESERVED_SHARED STV_DEFAULT"
__nv_reservedSMEM_offset_0_alias:
	.zero		0


//--------------------- .nv.global                --------------------------
	.section	.nv.global,"aw",@nobits
.nv.global:
	.type		_ZN39_INTERNAL_bdfae20d_4_k_cu_c180d3c6_52894cute1_E,@object
	.size		_ZN39_INTERNAL_bdfae20d_4_k_cu_c180d3c6_52894cute1_E,(_ZN39_INTERNAL_bdfae20d_4_k_cu_c180d3c6_52894cuda3std3__45__cpo6cbeginE - _ZN39_INTERNAL_bdfae20d_4_k_cu_c180d3c6_52894cute1_E)
_ZN39_INTERNAL_bdfae20d_4_k_cu_c180d3c6_52894cute1_E:
	.zero		1
	.type		_ZN39_INTERNAL_bdfae20d_4_k_cu_c180d3c6_52894cuda3std3__45__cpo6cbeginE,@object
	.size		_ZN39_INTERNAL_bdfae20d_4_k_cu_c180d3c6_52894cuda3std3__45__cpo6cbeginE,(_ZN39_INTERNAL_bdfae20d_4_k_cu_c180d3c6_52894cuda3std3__48in_placeE - _ZN39_INTERNAL_bdfae20d_4_k_cu_c180d3c6_52894cuda3std3__45__cpo6cbeginE)
_ZN39_INTERNAL_bdfae20d_4_k_cu_c180d3c6_52894cuda3std3__45__cpo6cbeginE:
	.zero		1
	.type		_ZN39_INTERNAL_bdfae20d_4_k_cu_c180d3c6_52894cuda3std3__48in_placeE,@object
	.size		_ZN39_INTERNAL_bdfae20d_4_k_cu_c180d3c6_52894cuda3std3__48in_placeE,(_ZN39_INTERNAL_bdfae20d_4_k_cu_c180d3c6_52894cuda3std6ranges3__45__cpo9iter_moveE - _ZN39_INTERNAL_bdfae20d_4_k_cu_c180d3c6_52894cuda3std3__48in_placeE)
_ZN39_INTERNAL_bdfae20d_4_k_cu_c180d3c6_52894cuda3std3__48in_placeE:
	.zero		1
	.type		_ZN39_INTERNAL_bdfae20d_4_k_cu_c180d3c6_52894cuda3std6ranges3__45__cpo9iter_moveE,@object
	.size		_ZN39_INTERNAL_bdfae20d_4_k_cu_c180d3c6_52894cuda3std6ranges3__45__cpo9iter_moveE,(_ZN39_INTERNAL_bdfae20d_4_k_cu_c180d3c6_52894cuda3std3__45__cpo5beginE - _ZN39_INTERNAL_bdfae20d_4_k_cu_c180d3c6_52894cuda3std6ranges3__45__cpo9iter_moveE)
_ZN39_INTERNAL_bdfae20d_4_k_cu_c180d3c6_52894cuda3std6ranges3__45__cpo9iter_moveE:
	.zero		1
	.type		_ZN39_INTERNAL_bdfae20d_4_k_cu_c180d3c6_52894cuda3std3__45__cpo5beginE,@object
	.size		_ZN39_INTERNAL_bdfae20d_4_k_cu_c180d3c6_52894cuda3std3__45__cpo5beginE,(_ZN39_INTERNAL_bdfae20d_4_k_cu_c180d3c6_52894cuda3std3__441_GLOBAL__N__bdfae20d_4_k_cu_c180d3c6_52896ignoreE - _ZN39_INTERNAL_bdfae20d_4_k_cu_c180d3c6_52894cuda3std3__45__cpo5beginE)
_ZN39_INTERNAL_bdfae20d_4_k_cu_c180d3c6_52894cuda3std3__45__cpo5beginE:
	.zero		1
	.type		_ZN39_INTERNAL_bdfae20d_4_k_cu_c180d3c6_52894cuda3std3__441_GLOBAL__N__bdfae20d_4_k_cu_c180d3c6_52896ignoreE,@object
	.size		_ZN39_INTERNAL_bdfae20d_4_k_cu_c180d3c6_52894cuda3std3__441_GLOBAL__N__bdfae20d_4_k_cu_c180d3c6_52896ignoreE,(_ZN39_INTERNAL_bdfae20d_4_k_cu_c180d3c6_52894cute7productE - _ZN39_INTERNAL_bdfae20d_4_k_cu_c180d3c6_52894cuda3std3__441_GLOBAL__N__bdfae20d_4_k_cu_c180d3c6_52896ignoreE)
_ZN39_INTERNAL_bdfae20d_4_k_cu_c180d3c6_52894cuda3std3__441_GLOBAL__N__bdfae20d_4_k_cu_c180d3c6_52896ignoreE:
	.zero		1
	.type		_ZN39_INTERNAL_bdfae20d_4_k_cu_c180d3c6_52894cute7productE,@object
	.size		_ZN39_INTERNAL_bdfae20d_4_k_cu_c180d3c6_52894cute7productE,(_ZN39_INTERNAL_bdfae20d_4_k_cu_c180d3c6_52894cuda3std3__45__cpo3endE - _ZN39_INTERNAL_bdfae20d_4_k_cu_c180d3c6_52894cute7productE)
_ZN39_INTERNAL_bdfae20d_4_k_cu_c180d3c6_52894cute7productE:
	.zero		1
	.type		_ZN39_INTERNAL_bdfae20d_4_k_cu_c180d3c6_52894cuda3std3__45__cpo3endE,@object
	.size		_ZN39_INTERNAL_bdfae20d_4_k_cu_c180d3c6_52894cuda3std3__45__cpo3endE,(_ZN39_INTERNAL_bdfae20d_4_k_cu_c180d3c6_52894cuda3std3__419piecewise_constructE - _ZN39_INTERNAL_bdfae20d_4_k_cu_c180d3c6_52894cuda3std3__45__cpo3endE)
_ZN39_INTERNAL_bdfae20d_4_k_cu_c180d3c6_52894cuda3std3__45__cpo3endE:
	.zero		1
	.type		_ZN39_INTERNAL_bdfae20d_4_k_cu_c180d3c6_52894cuda3std3__419piecewise_constructE,@object
	.size		_ZN39_INTERNAL_bdfae20d_4_k_cu_c180d3c6_52894cuda3std3__419piecewise_constructE,(_ZN39_INTERNAL_bdfae20d_4_k_cu_c180d3c6_52894cuda3std3__45__cpo4cendE - _ZN39_INTERNAL_bdfae20d_4_k_cu_c180d3c6_52894cuda3std3__419piecewise_constructE)
_ZN39_INTERNAL_bdfae20d_4_k_cu_c180d3c6_52894cuda3std3__419piecewise_constructE:
	.zero		1
	.type		_ZN39_INTERNAL_bdfae20d_4_k_cu_c180d3c6_52894cuda3std3__45__cpo4cendE,@object
	.size		_ZN39_INTERNAL_bdfae20d_4_k_cu_c180d3c6_52894cuda3std3__45__cpo4cendE,(_ZN39_INTERNAL_bdfae20d_4_k_cu_c180d3c6_52894cuda3std6ranges3__45__cpo4swapE - _ZN39_INTERNAL_bdfae20d_4_k_cu_c180d3c6_52894cuda3std3__45__cpo4cendE)
_ZN39_INTERNAL_bdfae20d_4_k_cu_c180d3c6_52894cuda3std3__45__cpo4cendE:
	.zero		1
	.type		_ZN39_INTERNAL_bdfae20d_4_k_cu_c180d3c6_52894cuda3std6ranges3__45__cpo4swapE,@object
	.size		_ZN39_INTERNAL_bdfae20d_4_k_cu_c180d3c6_52894cuda3std6ranges3__45__cpo4swapE,(.L_8 - _ZN39_INTERNAL_bdfae20d_4_k_cu_c180d3c6_52894cuda3std6ranges3__45__cpo4swapE)
_ZN39_INTERNAL_bdfae20d_4_k_cu_c180d3c6_52894cuda3std6ranges3__45__cpo4swapE:
	.zero		1
.L_8:


//--------------------- .nv.constant0._ZN7cutlass13device_kernelINS_4gemm6kernel13GemmUniversalIN4cute5tupleIJiiiiEEENS1_10collective13CollectiveMmaINS1_34MainloopSm90TmaGmmaWarpSpecializedILi5ENS5_IJNS4_1CILi1EEESB_SB_EEENS1_35KernelTmaWarpSpecializedCooperativeEEENS5_IJNSA_ILi192EEENSA_ILi128EEENSA_ILi64EEEEEENS_6half_tENS5_IJlSB_lEEESJ_SK_NS4_8TiledMMAINS4_8MMA_AtomIJNS4_4SM904GMMA26MMA_64x128x16_F32F16F16_SSILNSO_5MajorE0ELSQ_0ELNSO_7ScaleInE1ELSR_1EEEEEENS4_6LayoutINS5_IJNSA_ILi2EEESB_SB_EEENS5_IJSB_NSA_ILi0EEESX_EEEEENS5_IJNS4_10UnderscoreES10_S10_EEEEENS4_13SM90_TMA_LOADENS4_14ComposedLayoutINS4_7SwizzleILi3ELi4ELi3EEENS4_18smem_ptr_flag_bitsILi16EEENSU_INS5_IJNSA_ILi8EEESH_EEENS5_IJSH_SB_EEEEEEEvNS4_8identityES13_S1D_vS1E_EENS_8epilogue10collective6detail29Sm90TmaWarpSpecializedAdapterINS1H_15DefaultEpilogueISJ_SK_SK_NS1G_6thread17LinearCombinationISJ_Li1EffLNS1L_9ScaleType4KindE0ELNS_15FloatRoundStyleE2ESJ_EENS1_15EpilogueDefaultEEEEEvvEEEEvNT_6ParamsE --------------------------
	.section	.nv.constant0._ZN7cutlass13device_kernelINS_4gemm6kernel13GemmUniversalIN4cute5tupleIJiiiiEEENS1_10collective13CollectiveMmaINS1_34MainloopSm90TmaGmmaWarpSpecializedILi5ENS5_IJNS4_1CILi1EEESB_SB_EEENS1_35KernelTmaWarpSpecializedCooperativeEEENS5_IJNSA_ILi192EEENSA_ILi128EEENSA_ILi64EEEEEENS_6half_tENS5_IJlSB_lEEESJ_SK_NS4_8TiledMMAINS4_8MMA_AtomIJNS4_4SM904GMMA26MMA_64x128x16_F32F16F16_SSILNSO_5MajorE0ELSQ_0ELNSO_7ScaleInE1ELSR_1EEEEEENS4_6LayoutINS5_IJNSA_ILi2EEESB_SB_EEENS5_IJSB_NSA_ILi0EEESX_EEEEENS5_IJNS4_10UnderscoreES10_S10_EEEEENS4_13SM90_TMA_LOADENS4_14ComposedLayoutINS4_7SwizzleILi3ELi4ELi3EEENS4_18smem_ptr_flag_bitsILi16EEENSU_INS5_IJNSA_ILi8EEESH_EEENS5_IJSH_SB_EEEEEEEvNS4_8identityES13_S1D_vS1E_EENS_8epilogue10collective6detail29Sm90TmaWarpSpecializedAdapterINS1H_15DefaultEpilogueISJ_SK_SK_NS1G_6thread17LinearCombinationISJ_Li1EffLNS1L_9ScaleType4KindE0ELNS_15FloatRoundStyleE2ESJ_EENS1_15EpilogueDefaultEEEEEvvEEEEvNT_6ParamsE,"a",@progbits
	.sectionflags	@""
	.align	4
.nv.constant0._ZN7cutlass13device_kernelINS_4gemm6kernel13GemmUniversalIN4cute5tupleIJiiiiEEENS1_10collective13CollectiveMmaINS1_34MainloopSm90TmaGmmaWarpSpecializedILi5ENS5_IJNS4_1CILi1EEESB_SB_EEENS1_35KernelTmaWarpSpecializedCooperativeEEENS5_IJNSA_ILi192EEENSA_ILi128EEENSA_ILi64EEEEEENS_6half_tENS5_IJlSB_lEEESJ_SK_NS4_8TiledMMAINS4_8MMA_AtomIJNS4_4SM904GMMA26MMA_64x128x16_F32F16F16_SSILNSO_5MajorE0ELSQ_0ELNSO_7ScaleInE1ELSR_1EEEEEENS4_6LayoutINS5_IJNSA_ILi2EEESB_SB_EEENS5_IJSB_NSA_ILi0EEESX_EEEEENS5_IJNS4_10UnderscoreES10_S10_EEEEENS4_13SM90_TMA_LOADENS4_14ComposedLayoutINS4_7SwizzleILi3ELi4ELi3EEENS4_18smem_ptr_flag_bitsILi16EEENSU_INS5_IJNSA_ILi8EEESH_EEENS5_IJSH_SB_EEEEEEEvNS4_8identityES13_S1D_vS1E_EENS_8epilogue10collective6detail29Sm90TmaWarpSpecializedAdapterINS1H_15DefaultEpilogueISJ_SK_SK_NS1G_6thread17LinearCombinationISJ_Li1EffLNS1L_9ScaleType4KindE0ELNS_15FloatRoundStyleE2ESJ_EENS1_15EpilogueDefaultEEEEEvvEEEEvNT_6ParamsE:
	.zero		1664


//--------------------- SYMBOLS --------------------------

	.type		.nv.reservedSmem.offset0,@object
	.size		.nv.reservedSmem.offset0,0x4
	.type		__assertfail,@function
